//
// Generated by NVIDIA NVVM Compiler
//
// Compiler Build ID: CL-36424714
// Cuda compilation tools, release 13.0, V13.0.88
// Based on NVVM 20.0.0
//

.version 9.0
.target sm_100
.address_size 64

	// .globl	_Z11SLPASpeakerPiS_S_S_S_P7triplesS1_iiP17curandStateXORWOWm
.global .align 4 .b8 precalc_xorwow_matrix[102400];
.global .align 4 .b8 precalc_xorwow_offset_matrix[102400];
.global .align 4 .b8 mrg32k3aM1[2304];
.global .align 4 .b8 mrg32k3aM2[2304];
.global .align 4 .b8 mrg32k3aM1SubSeq[2016];
.global .align 4 .b8 mrg32k3aM2SubSeq[2016];
.global .align 4 .b8 mrg32k3aM1Seq[2304];
.global .align 4 .b8 mrg32k3aM2Seq[2304];
.const .align 8 .b8 __cr_lgamma_table[72];
// _ZZ13SLPAListener1PiS_S_P7triplesS_iE5count has been demoted

.visible .entry _Z11SLPASpeakerPiS_S_S_S_P7triplesS1_iiP17curandStateXORWOWm(
	.param .u64 .ptr .align 1 _Z11SLPASpeakerPiS_S_S_S_P7triplesS1_iiP17curandStateXORWOWm_param_0,
	.param .u64 .ptr .align 1 _Z11SLPASpeakerPiS_S_S_S_P7triplesS1_iiP17curandStateXORWOWm_param_1,
	.param .u64 .ptr .align 1 _Z11SLPASpeakerPiS_S_S_S_P7triplesS1_iiP17curandStateXORWOWm_param_2,
	.param .u64 .ptr .align 1 _Z11SLPASpeakerPiS_S_S_S_P7triplesS1_iiP17curandStateXORWOWm_param_3,
	.param .u64 .ptr .align 1 _Z11SLPASpeakerPiS_S_S_S_P7triplesS1_iiP17curandStateXORWOWm_param_4,
	.param .u64 .ptr .align 1 _Z11SLPASpeakerPiS_S_S_S_P7triplesS1_iiP17curandStateXORWOWm_param_5,
	.param .u64 .ptr .align 1 _Z11SLPASpeakerPiS_S_S_S_P7triplesS1_iiP17curandStateXORWOWm_param_6,
	.param .u32 _Z11SLPASpeakerPiS_S_S_S_P7triplesS1_iiP17curandStateXORWOWm_param_7,
	.param .u32 _Z11SLPASpeakerPiS_S_S_S_P7triplesS1_iiP17curandStateXORWOWm_param_8,
	.param .u64 .ptr .align 1 _Z11SLPASpeakerPiS_S_S_S_P7triplesS1_iiP17curandStateXORWOWm_param_9,
	.param .u64 _Z11SLPASpeakerPiS_S_S_S_P7triplesS1_iiP17curandStateXORWOWm_param_10
)
{
	.reg .pred 	%p<27>;
	.reg .b32 	%r<144>;
	.reg .b64 	%rd<35>;

	ld.param.u64 	%rd11, [_Z11SLPASpeakerPiS_S_S_S_P7triplesS1_iiP17curandStateXORWOWm_param_0];
	ld.param.u64 	%rd8, [_Z11SLPASpeakerPiS_S_S_S_P7triplesS1_iiP17curandStateXORWOWm_param_1];
	ld.param.u64 	%rd9, [_Z11SLPASpeakerPiS_S_S_S_P7triplesS1_iiP17curandStateXORWOWm_param_3];
	ld.param.u64 	%rd12, [_Z11SLPASpeakerPiS_S_S_S_P7triplesS1_iiP17curandStateXORWOWm_param_5];
	ld.param.u64 	%rd10, [_Z11SLPASpeakerPiS_S_S_S_P7triplesS1_iiP17curandStateXORWOWm_param_6];
	ld.param.u32 	%r64, [_Z11SLPASpeakerPiS_S_S_S_P7triplesS1_iiP17curandStateXORWOWm_param_7];
	ld.param.u32 	%r63, [_Z11SLPASpeakerPiS_S_S_S_P7triplesS1_iiP17curandStateXORWOWm_param_8];
	cvta.to.global.u64 	%rd1, %rd12;
	cvta.to.global.u64 	%rd13, %rd11;
	mov.u32 	%r65, %ntid.x;
	mov.u32 	%r66, %ctaid.x;
	mov.u32 	%r67, %tid.x;
	mad.lo.s32 	%r113, %r65, %r66, %r67;
	mul.wide.s32 	%rd14, %r64, 4;
	add.s64 	%rd2, %rd13, %rd14;
	ld.global.u32 	%r68, [%rd2];
	setp.ge.s32 	%p1, %r113, %r68;
	@%p1 bra 	$L__BB0_29;
	cvta.to.global.u64 	%rd3, %rd8;
	cvta.to.global.u64 	%rd4, %rd9;
	cvta.to.global.u64 	%rd5, %rd10;
$L__BB0_2:
	mul.wide.s32 	%rd15, %r113, 4;
	add.s64 	%rd16, %rd3, %rd15;
	ld.global.u32 	%r3, [%rd16];
	mul.wide.s32 	%rd17, %r3, 4;
	add.s64 	%rd18, %rd4, %rd17;
	ld.global.u32 	%r4, [%rd18];
	setp.lt.s32 	%p2, %r4, 1;
	mov.b32 	%r118, -1;
	@%p2 bra 	$L__BB0_28;
	mul.lo.s32 	%r5, %r3, %r63;
	and.b32  	%r6, %r4, 7;
	setp.lt.u32 	%p3, %r4, 8;
	mov.b32 	%r118, -1;
	mov.b32 	%r136, 0;
	mov.u32 	%r117, %r136;
	@%p3 bra 	$L__BB0_20;
	and.b32  	%r136, %r4, 2147483640;
	mov.b32 	%r118, -1;
	mov.b32 	%r114, 0;
	mov.u32 	%r117, %r114;
$L__BB0_5:
	.pragma "nounroll";
	add.s32 	%r75, %r5, %r114;
	mul.wide.s32 	%rd19, %r75, 12;
	add.s64 	%rd20, %rd1, %rd19;
	add.s64 	%rd6, %rd20, 4;
	ld.global.u32 	%r11, [%rd20+4];
	setp.le.s32 	%p4, %r11, %r117;
	@%p4 bra 	$L__BB0_7;
	mov.u32 	%r117, %r11;
	mov.u32 	%r118, %r114;
$L__BB0_7:
	ld.global.u32 	%r76, [%rd6+12];
	setp.le.s32 	%p5, %r76, %r117;
	cvt.s64.s32 	%rd21, %r114;
	cvt.s64.s32 	%rd22, %r5;
	add.s64 	%rd23, %rd22, %rd21;
	mad.lo.s64 	%rd24, %rd23, 12, %rd1;
	add.s64 	%rd7, %rd24, 4;
	@%p5 bra 	$L__BB0_9;
	add.s32 	%r118, %r114, 1;
	ld.global.u32 	%r117, [%rd7+12];
$L__BB0_9:
	ld.global.u32 	%r77, [%rd6+24];
	setp.le.s32 	%p6, %r77, %r117;
	@%p6 bra 	$L__BB0_11;
	add.s32 	%r118, %r114, 2;
	ld.global.u32 	%r117, [%rd7+24];
$L__BB0_11:
	ld.global.u32 	%r78, [%rd6+36];
	setp.le.s32 	%p7, %r78, %r117;
	@%p7 bra 	$L__BB0_13;
	add.s32 	%r118, %r114, 3;
	ld.global.u32 	%r117, [%rd7+36];
$L__BB0_13:
	ld.global.u32 	%r79, [%rd6+48];
	setp.le.s32 	%p8, %r79, %r117;
	@%p8 bra 	$L__BB0_15;
	add.s32 	%r118, %r114, 4;
	ld.global.u32 	%r117, [%rd7+48];
$L__BB0_15:
	ld.global.u32 	%r80, [%rd6+60];
	setp.le.s32 	%p9, %r80, %r117;
	@%p9 bra 	$L__BB0_17;
	add.s32 	%r118, %r114, 5;
	ld.global.u32 	%r117, [%rd7+60];
$L__BB0_17:
	ld.global.u32 	%r81, [%rd6+72];
	setp.le.s32 	%p10, %r81, %r117;
	@%p10 bra 	$L__BB0_19;
	add.s32 	%r118, %r114, 6;
	ld.global.u32 	%r117, [%rd7+72];
$L__BB0_19:
	add.s32 	%r82, %r114, 7;
	ld.global.u32 	%r83, [%rd6+84];
	setp.gt.s32 	%p11, %r83, %r117;
	max.s32 	%r117, %r83, %r117;
	selp.b32 	%r118, %r82, %r118, %p11;
	add.s32 	%r114, %r114, 8;
	setp.ne.s32 	%p12, %r114, %r136;
	@%p12 bra 	$L__BB0_5;
$L__BB0_20:
	setp.eq.s32 	%p13, %r6, 0;
	@%p13 bra 	$L__BB0_28;
	and.b32  	%r45, %r4, 3;
	setp.lt.u32 	%p14, %r6, 4;
	@%p14 bra 	$L__BB0_23;
	add.s32 	%r85, %r5, %r136;
	mul.wide.s32 	%rd25, %r85, 12;
	add.s64 	%rd26, %rd1, %rd25;
	ld.global.u32 	%r86, [%rd26+4];
	setp.gt.s32 	%p15, %r86, %r117;
	max.s32 	%r87, %r86, %r117;
	selp.b32 	%r88, %r136, %r118, %p15;
	add.s32 	%r89, %r136, 1;
	ld.global.u32 	%r90, [%rd26+16];
	setp.gt.s32 	%p16, %r90, %r87;
	max.s32 	%r91, %r90, %r87;
	selp.b32 	%r92, %r89, %r88, %p16;
	add.s32 	%r93, %r136, 2;
	ld.global.u32 	%r94, [%rd26+28];
	setp.gt.s32 	%p17, %r94, %r91;
	max.s32 	%r95, %r94, %r91;
	selp.b32 	%r96, %r93, %r92, %p17;
	add.s32 	%r97, %r136, 3;
	ld.global.u32 	%r98, [%rd26+40];
	setp.gt.s32 	%p18, %r98, %r95;
	max.s32 	%r117, %r98, %r95;
	selp.b32 	%r118, %r97, %r96, %p18;
	add.s32 	%r136, %r136, 4;
$L__BB0_23:
	setp.eq.s32 	%p19, %r45, 0;
	@%p19 bra 	$L__BB0_28;
	setp.eq.s32 	%p20, %r45, 1;
	@%p20 bra 	$L__BB0_26;
	add.s32 	%r100, %r5, %r136;
	mul.wide.s32 	%rd27, %r100, 12;
	add.s64 	%rd28, %rd1, %rd27;
	ld.global.u32 	%r101, [%rd28+4];
	setp.gt.s32 	%p21, %r101, %r117;
	max.s32 	%r102, %r101, %r117;
	selp.b32 	%r103, %r136, %r118, %p21;
	add.s32 	%r104, %r136, 1;
	ld.global.u32 	%r105, [%rd28+16];
	setp.gt.s32 	%p22, %r105, %r102;
	max.s32 	%r117, %r105, %r102;
	selp.b32 	%r118, %r104, %r103, %p22;
	add.s32 	%r136, %r136, 2;
$L__BB0_26:
	and.b32  	%r106, %r4, 1;
	setp.eq.b32 	%p23, %r106, 1;
	not.pred 	%p24, %p23;
	@%p24 bra 	$L__BB0_28;
	add.s32 	%r107, %r5, %r136;
	mul.wide.s32 	%rd29, %r107, 12;
	add.s64 	%rd30, %rd1, %rd29;
	ld.global.u32 	%r108, [%rd30+4];
	setp.gt.s32 	%p25, %r108, %r117;
	selp.b32 	%r118, %r136, %r118, %p25;
$L__BB0_28:
	mul.wide.s32 	%rd31, %r113, 12;
	add.s64 	%rd32, %rd5, %rd31;
	mad.lo.s32 	%r109, %r3, %r63, %r118;
	mul.wide.s32 	%rd33, %r109, 12;
	add.s64 	%rd34, %rd1, %rd33;
	ld.global.u32 	%r110, [%rd34];
	st.global.u32 	[%rd32], %r110;
	mov.b32 	%r111, 1;
	st.global.u32 	[%rd32+4], %r111;
	st.global.u32 	[%rd32+8], %r63;
	add.s32 	%r113, %r113, 1280;
	ld.global.u32 	%r112, [%rd2];
	setp.lt.s32 	%p26, %r113, %r112;
	@%p26 bra 	$L__BB0_2;
$L__BB0_29:
	ret;

}
	// .globl	_Z13SLPAListener1PiS_S_P7triplesS_i
.visible .entry _Z13SLPAListener1PiS_S_P7triplesS_i(
	.param .u64 .ptr .align 1 _Z13SLPAListener1PiS_S_P7triplesS_i_param_0,
	.param .u64 .ptr .align 1 _Z13SLPAListener1PiS_S_P7triplesS_i_param_1,
	.param .u64 .ptr .align 1 _Z13SLPAListener1PiS_S_P7triplesS_i_param_2,
	.param .u64 .ptr .align 1 _Z13SLPAListener1PiS_S_P7triplesS_i_param_3,
	.param .u64 .ptr .align 1 _Z13SLPAListener1PiS_S_P7triplesS_i_param_4,
	.param .u32 _Z13SLPAListener1PiS_S_P7triplesS_i_param_5
)
{
	.reg .pred 	%p<44>;
	.reg .b32 	%r<159>;
	.reg .b64 	%rd<24>;
	// demoted variable
	.shared .align 4 .b8 _ZZ13SLPAListener1PiS_S_P7triplesS_iE5count[1024];
	ld.param.u64 	%rd9, [_Z13SLPAListener1PiS_S_P7triplesS_i_param_0];
	ld.param.u64 	%rd10, [_Z13SLPAListener1PiS_S_P7triplesS_i_param_3];
	ld.param.u64 	%rd8, [_Z13SLPAListener1PiS_S_P7triplesS_i_param_4];
	ld.param.u32 	%r36, [_Z13SLPAListener1PiS_S_P7triplesS_i_param_5];
	cvta.to.global.u64 	%rd1, %rd10;
	cvta.to.global.u64 	%rd2, %rd9;
	mov.u32 	%r37, %ntid.x;
	mov.u32 	%r38, %ctaid.x;
	mov.u32 	%r39, %tid.x;
	mad.lo.s32 	%r145, %r37, %r38, %r39;
	mul.wide.s32 	%rd11, %r36, 4;
	add.s64 	%rd3, %rd2, %rd11;
	ld.global.u32 	%r40, [%rd3];
	setp.ge.s32 	%p1, %r145, %r40;
	@%p1 bra 	$L__BB1_18;
	shr.s32 	%r41, %r145, 31;
	shr.u32 	%r42, %r41, 24;
	add.s32 	%r43, %r145, %r42;
	and.b32  	%r44, %r43, 1073741568;
	sub.s32 	%r45, %r145, %r44;
	shl.b32 	%r46, %r45, 2;
	mov.u32 	%r47, _ZZ13SLPAListener1PiS_S_P7triplesS_iE5count;
	add.s32 	%r2, %r47, %r46;
	add.s64 	%rd4, %rd1, 96;
	cvta.to.global.u64 	%rd5, %rd8;
$L__BB1_2:
	mul.wide.s32 	%rd12, %r145, 4;
	add.s64 	%rd13, %rd5, %rd12;
	ld.global.u32 	%r49, [%rd13];
	mul.wide.s32 	%rd14, %r49, 4;
	add.s64 	%rd15, %rd2, %rd14;
	ld.global.u32 	%r151, [%rd15];
	ld.global.u32 	%r5, [%rd15+4];
	setp.ge.s32 	%p2, %r151, %r5;
	mul.wide.s32 	%rd16, %r145, 12;
	add.s64 	%rd6, %rd1, %rd16;
	mov.b32 	%r158, 0;
	@%p2 bra 	$L__BB1_16;
	ld.global.u32 	%r6, [%rd6];
	sub.s32 	%r7, %r5, %r151;
	and.b32  	%r8, %r7, 15;
	sub.s32 	%r52, %r151, %r5;
	setp.gt.u32 	%p3, %r52, -16;
	mov.b32 	%r158, 0;
	@%p3 bra 	$L__BB1_6;
	and.b32  	%r54, %r7, -16;
	neg.s32 	%r146, %r54;
	mov.b32 	%r158, 0;
$L__BB1_5:
	.pragma "nounroll";
	mul.wide.s32 	%rd17, %r151, 12;
	add.s64 	%rd18, %rd4, %rd17;
	ld.global.u32 	%r55, [%rd18+-96];
	setp.eq.s32 	%p4, %r6, %r55;
	selp.u32 	%r56, 1, 0, %p4;
	add.s32 	%r57, %r158, %r56;
	ld.global.u32 	%r58, [%rd18+-84];
	setp.eq.s32 	%p5, %r6, %r58;
	selp.u32 	%r59, 1, 0, %p5;
	add.s32 	%r60, %r57, %r59;
	ld.global.u32 	%r61, [%rd18+-72];
	setp.eq.s32 	%p6, %r6, %r61;
	selp.u32 	%r62, 1, 0, %p6;
	add.s32 	%r63, %r60, %r62;
	ld.global.u32 	%r64, [%rd18+-60];
	setp.eq.s32 	%p7, %r6, %r64;
	selp.u32 	%r65, 1, 0, %p7;
	add.s32 	%r66, %r63, %r65;
	ld.global.u32 	%r67, [%rd18+-48];
	setp.eq.s32 	%p8, %r6, %r67;
	selp.u32 	%r68, 1, 0, %p8;
	add.s32 	%r69, %r66, %r68;
	ld.global.u32 	%r70, [%rd18+-36];
	setp.eq.s32 	%p9, %r6, %r70;
	selp.u32 	%r71, 1, 0, %p9;
	add.s32 	%r72, %r69, %r71;
	ld.global.u32 	%r73, [%rd18+-24];
	setp.eq.s32 	%p10, %r6, %r73;
	selp.u32 	%r74, 1, 0, %p10;
	add.s32 	%r75, %r72, %r74;
	ld.global.u32 	%r76, [%rd18+-12];
	setp.eq.s32 	%p11, %r6, %r76;
	selp.u32 	%r77, 1, 0, %p11;
	add.s32 	%r78, %r75, %r77;
	ld.global.u32 	%r79, [%rd18];
	setp.eq.s32 	%p12, %r6, %r79;
	selp.u32 	%r80, 1, 0, %p12;
	add.s32 	%r81, %r78, %r80;
	ld.global.u32 	%r82, [%rd18+12];
	setp.eq.s32 	%p13, %r6, %r82;
	selp.u32 	%r83, 1, 0, %p13;
	add.s32 	%r84, %r81, %r83;
	ld.global.u32 	%r85, [%rd18+24];
	setp.eq.s32 	%p14, %r6, %r85;
	selp.u32 	%r86, 1, 0, %p14;
	add.s32 	%r87, %r84, %r86;
	ld.global.u32 	%r88, [%rd18+36];
	setp.eq.s32 	%p15, %r6, %r88;
	selp.u32 	%r89, 1, 0, %p15;
	add.s32 	%r90, %r87, %r89;
	ld.global.u32 	%r91, [%rd18+48];
	setp.eq.s32 	%p16, %r6, %r91;
	selp.u32 	%r92, 1, 0, %p16;
	add.s32 	%r93, %r90, %r92;
	ld.global.u32 	%r94, [%rd18+60];
	setp.eq.s32 	%p17, %r6, %r94;
	selp.u32 	%r95, 1, 0, %p17;
	add.s32 	%r96, %r93, %r95;
	ld.global.u32 	%r97, [%rd18+72];
	setp.eq.s32 	%p18, %r6, %r97;
	selp.u32 	%r98, 1, 0, %p18;
	add.s32 	%r99, %r96, %r98;
	ld.global.u32 	%r100, [%rd18+84];
	setp.eq.s32 	%p19, %r6, %r100;
	selp.u32 	%r101, 1, 0, %p19;
	add.s32 	%r158, %r99, %r101;
	add.s32 	%r151, %r151, 16;
	add.s32 	%r146, %r146, 16;
	setp.ne.s32 	%p20, %r146, 0;
	@%p20 bra 	$L__BB1_5;
$L__BB1_6:
	setp.eq.s32 	%p21, %r8, 0;
	@%p21 bra 	$L__BB1_16;
	and.b32  	%r19, %r7, 7;
	setp.lt.u32 	%p22, %r8, 8;
	@%p22 bra 	$L__BB1_9;
	mul.wide.s32 	%rd19, %r151, 12;
	add.s64 	%rd20, %rd1, %rd19;
	ld.global.u32 	%r103, [%rd20];
	setp.eq.s32 	%p23, %r6, %r103;
	selp.u32 	%r104, 1, 0, %p23;
	add.s32 	%r105, %r158, %r104;
	ld.global.u32 	%r106, [%rd20+12];
	setp.eq.s32 	%p24, %r6, %r106;
	selp.u32 	%r107, 1, 0, %p24;
	add.s32 	%r108, %r105, %r107;
	ld.global.u32 	%r109, [%rd20+24];
	setp.eq.s32 	%p25, %r6, %r109;
	selp.u32 	%r110, 1, 0, %p25;
	add.s32 	%r111, %r108, %r110;
	ld.global.u32 	%r112, [%rd20+36];
	setp.eq.s32 	%p26, %r6, %r112;
	selp.u32 	%r113, 1, 0, %p26;
	add.s32 	%r114, %r111, %r113;
	ld.global.u32 	%r115, [%rd20+48];
	setp.eq.s32 	%p27, %r6, %r115;
	selp.u32 	%r116, 1, 0, %p27;
	add.s32 	%r117, %r114, %r116;
	ld.global.u32 	%r118, [%rd20+60];
	setp.eq.s32 	%p28, %r6, %r118;
	selp.u32 	%r119, 1, 0, %p28;
	add.s32 	%r120, %r117, %r119;
	ld.global.u32 	%r121, [%rd20+72];
	setp.eq.s32 	%p29, %r6, %r121;
	selp.u32 	%r122, 1, 0, %p29;
	add.s32 	%r123, %r120, %r122;
	ld.global.u32 	%r124, [%rd20+84];
	setp.eq.s32 	%p30, %r6, %r124;
	selp.u32 	%r125, 1, 0, %p30;
	add.s32 	%r158, %r123, %r125;
	add.s32 	%r151, %r151, 8;
$L__BB1_9:
	setp.eq.s32 	%p31, %r19, 0;
	@%p31 bra 	$L__BB1_16;
	and.b32  	%r25, %r7, 3;
	setp.lt.u32 	%p32, %r19, 4;
	@%p32 bra 	$L__BB1_12;
	mul.wide.s32 	%rd21, %r151, 12;
	add.s64 	%rd22, %rd1, %rd21;
	ld.global.u32 	%r127, [%rd22];
	setp.eq.s32 	%p33, %r6, %r127;
	selp.u32 	%r128, 1, 0, %p33;
	add.s32 	%r129, %r158, %r128;
	ld.global.u32 	%r130, [%rd22+12];
	setp.eq.s32 	%p34, %r6, %r130;
	selp.u32 	%r131, 1, 0, %p34;
	add.s32 	%r132, %r129, %r131;
	ld.global.u32 	%r133, [%rd22+24];
	setp.eq.s32 	%p35, %r6, %r133;
	selp.u32 	%r134, 1, 0, %p35;
	add.s32 	%r135, %r132, %r134;
	ld.global.u32 	%r136, [%rd22+36];
	setp.eq.s32 	%p36, %r6, %r136;
	selp.u32 	%r137, 1, 0, %p36;
	add.s32 	%r158, %r135, %r137;
	add.s32 	%r151, %r151, 4;
$L__BB1_12:
	setp.eq.s32 	%p37, %r25, 0;
	@%p37 bra 	$L__BB1_16;
	mul.wide.s32 	%rd23, %r151, 12;
	add.s64 	%rd7, %rd1, %rd23;
	ld.global.u32 	%r138, [%rd7];
	setp.eq.s32 	%p38, %r6, %r138;
	selp.u32 	%r139, 1, 0, %p38;
	add.s32 	%r158, %r158, %r139;
	setp.eq.s32 	%p39, %r25, 1;
	@%p39 bra 	$L__BB1_16;
	ld.global.u32 	%r140, [%rd7+12];
	setp.eq.s32 	%p40, %r6, %r140;
	selp.u32 	%r141, 1, 0, %p40;
	add.s32 	%r158, %r158, %r141;
	setp.eq.s32 	%p41, %r25, 2;
	@%p41 bra 	$L__BB1_16;
	ld.global.u32 	%r142, [%rd7+24];
	setp.eq.s32 	%p42, %r6, %r142;
	selp.u32 	%r143, 1, 0, %p42;
	add.s32 	%r158, %r158, %r143;
$L__BB1_16:
	st.global.u32 	[%rd6+4], %r158;
	add.s32 	%r145, %r145, 1280;
	ld.global.u32 	%r144, [%rd3];
	setp.lt.s32 	%p43, %r145, %r144;
	@%p43 bra 	$L__BB1_2;
	st.shared.u32 	[%r2], %r158;
$L__BB1_18:
	ret;

}
	// .globl	_Z13SLPAListener2PiS_S_P7triplesiS_
.visible .entry _Z13SLPAListener2PiS_S_P7triplesiS_(
	.param .u64 .ptr .align 1 _Z13SLPAListener2PiS_S_P7triplesiS__param_0,
	.param .u64 .ptr .align 1 _Z13SLPAListener2PiS_S_P7triplesiS__param_1,
	.param .u64 .ptr .align 1 _Z13SLPAListener2PiS_S_P7triplesiS__param_2,
	.param .u64 .ptr .align 1 _Z13SLPAListener2PiS_S_P7triplesiS__param_3,
	.param .u32 _Z13SLPAListener2PiS_S_P7triplesiS__param_4,
	.param .u64 .ptr .align 1 _Z13SLPAListener2PiS_S_P7triplesiS__param_5
)
{
	.reg .pred 	%p<4>;
	.reg .b32 	%r<31>;
	.reg .b64 	%rd<27>;

	ld.param.u64 	%rd9, [_Z13SLPAListener2PiS_S_P7triplesiS__param_0];
	ld.param.u64 	%rd10, [_Z13SLPAListener2PiS_S_P7triplesiS__param_3];
	ld.param.u32 	%r9, [_Z13SLPAListener2PiS_S_P7triplesiS__param_4];
	ld.param.u64 	%rd8, [_Z13SLPAListener2PiS_S_P7triplesiS__param_5];
	cvta.to.global.u64 	%rd1, %rd10;
	cvta.to.global.u64 	%rd2, %rd9;
	mov.u32 	%r10, %ntid.x;
	mov.u32 	%r11, %ctaid.x;
	mov.u32 	%r12, %tid.x;
	mad.lo.s32 	%r29, %r10, %r11, %r12;
	mul.wide.s32 	%rd11, %r9, 4;
	add.s64 	%rd3, %rd2, %rd11;
	ld.global.u32 	%r30, [%rd3];
	setp.ge.s32 	%p1, %r29, %r30;
	@%p1 bra 	$L__BB2_5;
	cvta.to.global.u64 	%rd4, %rd8;
$L__BB2_2:
	mul.wide.s32 	%rd12, %r29, 4;
	add.s64 	%rd5, %rd4, %rd12;
	ld.global.u32 	%r13, [%rd5];
	mul.wide.s32 	%rd13, %r13, 4;
	add.s64 	%rd14, %rd2, %rd13;
	ld.global.u32 	%r14, [%rd14];
	mul.wide.s32 	%rd15, %r14, 12;
	add.s64 	%rd16, %rd1, %rd15;
	add.s64 	%rd6, %rd16, 4;
	ld.global.u32 	%r15, [%rd16+4];
	mul.wide.s32 	%rd17, %r29, 12;
	add.s64 	%rd18, %rd1, %rd17;
	add.s64 	%rd7, %rd18, 4;
	ld.global.u32 	%r5, [%rd18+4];
	setp.ge.s32 	%p2, %r15, %r5;
	@%p2 bra 	$L__BB2_4;
	ld.global.u32 	%r16, [%rd6+-4];
	ld.global.u32 	%r17, [%rd7+-4];
	atom.relaxed.global.cas.b32 	%r18, [%rd6+-4], %r16, %r17;
	ld.global.u32 	%r19, [%rd5];
	mul.wide.s32 	%rd19, %r19, 4;
	add.s64 	%rd20, %rd2, %rd19;
	ld.global.u32 	%r20, [%rd20];
	mul.wide.s32 	%rd21, %r20, 12;
	add.s64 	%rd22, %rd1, %rd21;
	ld.global.u32 	%r21, [%rd22+4];
	atom.relaxed.global.cas.b32 	%r22, [%rd22+4], %r21, %r5;
	ld.global.u32 	%r23, [%rd5];
	mul.wide.s32 	%rd23, %r23, 4;
	add.s64 	%rd24, %rd2, %rd23;
	ld.global.u32 	%r24, [%rd24];
	mul.wide.s32 	%rd25, %r24, 12;
	add.s64 	%rd26, %rd1, %rd25;
	ld.global.u32 	%r25, [%rd26+8];
	ld.global.u32 	%r26, [%rd7+4];
	atom.relaxed.global.cas.b32 	%r27, [%rd26+8], %r25, %r26;
	ld.global.u32 	%r30, [%rd3];
$L__BB2_4:
	add.s32 	%r29, %r29, 1280;
	setp.lt.s32 	%p3, %r29, %r30;
	@%p3 bra 	$L__BB2_2;
$L__BB2_5:
	ret;

}
	// .globl	_Z15SLPAListener2_1PiP7triplesiS_S_
.visible .entry _Z15SLPAListener2_1PiP7triplesiS_S_(
	.param .u64 .ptr .align 1 _Z15SLPAListener2_1PiP7triplesiS_S__param_0,
	.param .u64 .ptr .align 1 _Z15SLPAListener2_1PiP7triplesiS_S__param_1,
	.param .u32 _Z15SLPAListener2_1PiP7triplesiS_S__param_2,
	.param .u64 .ptr .align 1 _Z15SLPAListener2_1PiP7triplesiS_S__param_3,
	.param .u64 .ptr .align 1 _Z15SLPAListener2_1PiP7triplesiS_S__param_4
)
{
	.reg .pred 	%p<5>;
	.reg .b32 	%r<39>;
	.reg .b64 	%rd<38>;

	ld.param.u64 	%rd12, [_Z15SLPAListener2_1PiP7triplesiS_S__param_0];
	ld.param.u64 	%rd13, [_Z15SLPAListener2_1PiP7triplesiS_S__param_1];
	ld.param.u32 	%r11, [_Z15SLPAListener2_1PiP7triplesiS_S__param_2];
	ld.param.u64 	%rd10, [_Z15SLPAListener2_1PiP7triplesiS_S__param_3];
	ld.param.u64 	%rd11, [_Z15SLPAListener2_1PiP7triplesiS_S__param_4];
	cvta.to.global.u64 	%rd1, %rd13;
	cvta.to.global.u64 	%rd2, %rd12;
	mov.u32 	%r12, %ntid.x;
	mov.u32 	%r13, %ctaid.x;
	mov.u32 	%r14, %tid.x;
	mad.lo.s32 	%r37, %r12, %r13, %r14;
	mul.wide.s32 	%rd14, %r11, 4;
	add.s64 	%rd3, %rd2, %rd14;
	ld.global.u32 	%r36, [%rd3];
	setp.ge.s32 	%p1, %r37, %r36;
	@%p1 bra 	$L__BB3_6;
	cvta.to.global.u64 	%rd4, %rd11;
	cvta.to.global.u64 	%rd5, %rd10;
$L__BB3_2:
	mul.wide.s32 	%rd15, %r37, 4;
	add.s64 	%rd6, %rd5, %rd15;
	ld.global.u32 	%r5, [%rd6];
	mul.wide.s32 	%rd16, %r5, 4;
	add.s64 	%rd17, %rd2, %rd16;
	ld.global.u32 	%r15, [%rd17];
	mul.wide.s32 	%rd18, %r15, 12;
	add.s64 	%rd19, %rd1, %rd18;
	add.s64 	%rd7, %rd19, 4;
	ld.global.u32 	%r6, [%rd19+4];
	mul.wide.s32 	%rd20, %r37, 12;
	add.s64 	%rd21, %rd1, %rd20;
	add.s64 	%rd8, %rd21, 4;
	ld.global.u32 	%r16, [%rd21+4];
	setp.ne.s32 	%p2, %r6, %r16;
	@%p2 bra 	$L__BB3_5;
	ld.global.u32 	%r7, [%rd8+-4];
	add.s64 	%rd9, %rd7, -4;
	ld.global.u32 	%r17, [%rd7+-4];
	setp.eq.s32 	%p3, %r7, %r17;
	@%p3 bra 	$L__BB3_5;
	add.s64 	%rd23, %rd4, %rd16;
	ld.global.u32 	%r18, [%rd23];
	mul.wide.s32 	%rd24, %r18, 12;
	add.s64 	%rd25, %rd9, %rd24;
	ld.global.u32 	%r19, [%rd25];
	atom.relaxed.global.cas.b32 	%r20, [%rd25], %r19, %r7;
	ld.global.u32 	%r21, [%rd6];
	mul.wide.s32 	%rd26, %r21, 4;
	add.s64 	%rd27, %rd2, %rd26;
	ld.global.u32 	%r22, [%rd27];
	add.s64 	%rd28, %rd4, %rd26;
	ld.global.u32 	%r23, [%rd28];
	add.s32 	%r24, %r23, %r22;
	mul.wide.s32 	%rd29, %r24, 12;
	add.s64 	%rd30, %rd1, %rd29;
	ld.global.u32 	%r25, [%rd30+4];
	atom.relaxed.global.cas.b32 	%r26, [%rd30+4], %r25, %r6;
	ld.global.u32 	%r27, [%rd6];
	mul.wide.s32 	%rd31, %r27, 4;
	add.s64 	%rd32, %rd2, %rd31;
	ld.global.u32 	%r28, [%rd32];
	add.s64 	%rd33, %rd4, %rd31;
	ld.global.u32 	%r29, [%rd33];
	add.s32 	%r30, %r29, %r28;
	mul.wide.s32 	%rd34, %r30, 12;
	add.s64 	%rd35, %rd1, %rd34;
	ld.global.u32 	%r31, [%rd35+8];
	ld.global.u32 	%r32, [%rd8+4];
	atom.relaxed.global.cas.b32 	%r33, [%rd35+8], %r31, %r32;
	ld.global.u32 	%r34, [%rd6];
	mul.wide.s32 	%rd36, %r34, 4;
	add.s64 	%rd37, %rd4, %rd36;
	atom.global.add.u32 	%r35, [%rd37], 1;
	ld.global.u32 	%r36, [%rd3];
$L__BB3_5:
	add.s32 	%r37, %r37, 1280;
	setp.lt.s32 	%p4, %r37, %r36;
	@%p4 bra 	$L__BB3_2;
$L__BB3_6:
	ret;

}
	// .globl	_Z15SLPAListener2_2PiP7triplesiS_S_P17curandStateXORWOWm
.visible .entry _Z15SLPAListener2_2PiP7triplesiS_S_P17curandStateXORWOWm(
	.param .u64 .ptr .align 1 _Z15SLPAListener2_2PiP7triplesiS_S_P17curandStateXORWOWm_param_0,
	.param .u64 .ptr .align 1 _Z15SLPAListener2_2PiP7triplesiS_S_P17curandStateXORWOWm_param_1,
	.param .u32 _Z15SLPAListener2_2PiP7triplesiS_S_P17curandStateXORWOWm_param_2,
	.param .u64 .ptr .align 1 _Z15SLPAListener2_2PiP7triplesiS_S_P17curandStateXORWOWm_param_3,
	.param .u64 .ptr .align 1 _Z15SLPAListener2_2PiP7triplesiS_S_P17curandStateXORWOWm_param_4,
	.param .u64 .ptr .align 1 _Z15SLPAListener2_2PiP7triplesiS_S_P17curandStateXORWOWm_param_5,
	.param .u64 _Z15SLPAListener2_2PiP7triplesiS_S_P17curandStateXORWOWm_param_6
)
{
	.reg .pred 	%p<26>;
	.reg .b32 	%r<494>;
	.reg .b32 	%f<11>;
	.reg .b64 	%rd<42>;

	ld.param.u64 	%rd11, [_Z15SLPAListener2_2PiP7triplesiS_S_P17curandStateXORWOWm_param_0];
	ld.param.u64 	%rd12, [_Z15SLPAListener2_2PiP7triplesiS_S_P17curandStateXORWOWm_param_1];
	ld.param.u32 	%r214, [_Z15SLPAListener2_2PiP7triplesiS_S_P17curandStateXORWOWm_param_2];
	ld.param.u64 	%rd13, [_Z15SLPAListener2_2PiP7triplesiS_S_P17curandStateXORWOWm_param_4];
	ld.param.u64 	%rd14, [_Z15SLPAListener2_2PiP7triplesiS_S_P17curandStateXORWOWm_param_5];
	ld.param.u64 	%rd15, [_Z15SLPAListener2_2PiP7triplesiS_S_P17curandStateXORWOWm_param_6];
	cvta.to.global.u64 	%rd1, %rd12;
	cvta.to.global.u64 	%rd2, %rd11;
	cvta.to.global.u64 	%rd3, %rd13;
	cvta.to.global.u64 	%rd16, %rd14;
	mov.u32 	%r215, %ntid.x;
	mov.u32 	%r216, %ctaid.x;
	mov.u32 	%r217, %tid.x;
	mad.lo.s32 	%r218, %r215, %r216, %r217;
	cvt.s64.s32 	%rd41, %r218;
	mul.wide.s32 	%rd17, %r218, 48;
	add.s64 	%rd5, %rd16, %rd17;
	cvt.u32.u64 	%r219, %rd15;
	xor.b32  	%r220, %r219, -1429050551;
	mul.lo.s32 	%r221, %r220, 1099087573;
	{ .reg .b32 tmp; mov.b64 {tmp, %r222}, %rd15; }
	xor.b32  	%r223, %r222, -136515619;
	mul.lo.s32 	%r224, %r223, -1703105765;
	add.s32 	%r225, %r221, %r224;
	add.s32 	%r488, %r225, 6615241;
	add.s32 	%r402, %r221, 123456789;
	st.global.v2.u32 	[%rd5], {%r488, %r402};
	xor.b32  	%r401, %r221, 362436069;
	add.s32 	%r400, %r224, 521288629;
	st.global.v2.u32 	[%rd5+8], {%r401, %r400};
	xor.b32  	%r399, %r224, 88675123;
	add.s32 	%r398, %r221, 5783321;
	st.global.v2.u32 	[%rd5+16], {%r399, %r398};
	setp.eq.s32 	%p1, %r218, 0;
	@%p1 bra 	$L__BB4_42;
	mov.b32 	%r384, 0;
	mov.u64 	%rd40, %rd41;
$L__BB4_2:
	and.b64  	%rd18, %rd40, 3;
	setp.eq.s64 	%p2, %rd18, 0;
	@%p2 bra 	$L__BB4_41;
	mul.wide.u32 	%rd19, %r384, 3200;
	mov.u64 	%rd20, precalc_xorwow_matrix;
	add.s64 	%rd7, %rd20, %rd19;
	mov.b32 	%r385, 0;
$L__BB4_4:
	mov.b32 	%r398, 0;
	mov.u32 	%r399, %r398;
	mov.u32 	%r400, %r398;
	mov.u32 	%r401, %r398;
	mov.u32 	%r402, %r398;
	mov.u32 	%r391, %r398;
$L__BB4_5:
	mul.wide.u32 	%rd21, %r391, 4;
	add.s64 	%rd22, %rd5, %rd21;
	ld.global.u32 	%r20, [%rd22+4];
	shl.b32 	%r21, %r391, 5;
	mov.b32 	%r397, 0;
$L__BB4_6:
	.pragma "nounroll";
	shr.u32 	%r230, %r20, %r397;
	and.b32  	%r231, %r230, 1;
	setp.eq.b32 	%p3, %r231, 1;
	not.pred 	%p4, %p3;
	add.s32 	%r232, %r21, %r397;
	mul.lo.s32 	%r233, %r232, 5;
	mul.wide.u32 	%rd23, %r233, 4;
	add.s64 	%rd8, %rd7, %rd23;
	@%p4 bra 	$L__BB4_8;
	ld.global.u32 	%r234, [%rd8];
	xor.b32  	%r402, %r402, %r234;
	ld.global.u32 	%r235, [%rd8+4];
	xor.b32  	%r401, %r401, %r235;
	ld.global.u32 	%r236, [%rd8+8];
	xor.b32  	%r400, %r400, %r236;
	ld.global.u32 	%r237, [%rd8+12];
	xor.b32  	%r399, %r399, %r237;
	ld.global.u32 	%r238, [%rd8+16];
	xor.b32  	%r398, %r398, %r238;
$L__BB4_8:
	and.b32  	%r240, %r230, 2;
	setp.eq.s32 	%p5, %r240, 0;
	@%p5 bra 	$L__BB4_10;
	ld.global.u32 	%r241, [%rd8+20];
	xor.b32  	%r402, %r402, %r241;
	ld.global.u32 	%r242, [%rd8+24];
	xor.b32  	%r401, %r401, %r242;
	ld.global.u32 	%r243, [%rd8+28];
	xor.b32  	%r400, %r400, %r243;
	ld.global.u32 	%r244, [%rd8+32];
	xor.b32  	%r399, %r399, %r244;
	ld.global.u32 	%r245, [%rd8+36];
	xor.b32  	%r398, %r398, %r245;
$L__BB4_10:
	and.b32  	%r247, %r230, 4;
	setp.eq.s32 	%p6, %r247, 0;
	@%p6 bra 	$L__BB4_12;
	ld.global.u32 	%r248, [%rd8+40];
	xor.b32  	%r402, %r402, %r248;
	ld.global.u32 	%r249, [%rd8+44];
	xor.b32  	%r401, %r401, %r249;
	ld.global.u32 	%r250, [%rd8+48];
	xor.b32  	%r400, %r400, %r250;
	ld.global.u32 	%r251, [%rd8+52];
	xor.b32  	%r399, %r399, %r251;
	ld.global.u32 	%r252, [%rd8+56];
	xor.b32  	%r398, %r398, %r252;
$L__BB4_12:
	and.b32  	%r254, %r230, 8;
	setp.eq.s32 	%p7, %r254, 0;
	@%p7 bra 	$L__BB4_14;
	ld.global.u32 	%r255, [%rd8+60];
	xor.b32  	%r402, %r402, %r255;
	ld.global.u32 	%r256, [%rd8+64];
	xor.b32  	%r401, %r401, %r256;
	ld.global.u32 	%r257, [%rd8+68];
	xor.b32  	%r400, %r400, %r257;
	ld.global.u32 	%r258, [%rd8+72];
	xor.b32  	%r399, %r399, %r258;
	ld.global.u32 	%r259, [%rd8+76];
	xor.b32  	%r398, %r398, %r259;
$L__BB4_14:
	and.b32  	%r261, %r230, 16;
	setp.eq.s32 	%p8, %r261, 0;
	@%p8 bra 	$L__BB4_16;
	ld.global.u32 	%r262, [%rd8+80];
	xor.b32  	%r402, %r402, %r262;
	ld.global.u32 	%r263, [%rd8+84];
	xor.b32  	%r401, %r401, %r263;
	ld.global.u32 	%r264, [%rd8+88];
	xor.b32  	%r400, %r400, %r264;
	ld.global.u32 	%r265, [%rd8+92];
	xor.b32  	%r399, %r399, %r265;
	ld.global.u32 	%r266, [%rd8+96];
	xor.b32  	%r398, %r398, %r266;
$L__BB4_16:
	and.b32  	%r268, %r230, 32;
	setp.eq.s32 	%p9, %r268, 0;
	@%p9 bra 	$L__BB4_18;
	ld.global.u32 	%r269, [%rd8+100];
	xor.b32  	%r402, %r402, %r269;
	ld.global.u32 	%r270, [%rd8+104];
	xor.b32  	%r401, %r401, %r270;
	ld.global.u32 	%r271, [%rd8+108];
	xor.b32  	%r400, %r400, %r271;
	ld.global.u32 	%r272, [%rd8+112];
	xor.b32  	%r399, %r399, %r272;
	ld.global.u32 	%r273, [%rd8+116];
	xor.b32  	%r398, %r398, %r273;
$L__BB4_18:
	and.b32  	%r275, %r230, 64;
	setp.eq.s32 	%p10, %r275, 0;
	@%p10 bra 	$L__BB4_20;
	ld.global.u32 	%r276, [%rd8+120];
	xor.b32  	%r402, %r402, %r276;
	ld.global.u32 	%r277, [%rd8+124];
	xor.b32  	%r401, %r401, %r277;
	ld.global.u32 	%r278, [%rd8+128];
	xor.b32  	%r400, %r400, %r278;
	ld.global.u32 	%r279, [%rd8+132];
	xor.b32  	%r399, %r399, %r279;
	ld.global.u32 	%r280, [%rd8+136];
	xor.b32  	%r398, %r398, %r280;
$L__BB4_20:
	and.b32  	%r282, %r230, 128;
	setp.eq.s32 	%p11, %r282, 0;
	@%p11 bra 	$L__BB4_22;
	ld.global.u32 	%r283, [%rd8+140];
	xor.b32  	%r402, %r402, %r283;
	ld.global.u32 	%r284, [%rd8+144];
	xor.b32  	%r401, %r401, %r284;
	ld.global.u32 	%r285, [%rd8+148];
	xor.b32  	%r400, %r400, %r285;
	ld.global.u32 	%r286, [%rd8+152];
	xor.b32  	%r399, %r399, %r286;
	ld.global.u32 	%r287, [%rd8+156];
	xor.b32  	%r398, %r398, %r287;
$L__BB4_22:
	and.b32  	%r289, %r230, 256;
	setp.eq.s32 	%p12, %r289, 0;
	@%p12 bra 	$L__BB4_24;
	ld.global.u32 	%r290, [%rd8+160];
	xor.b32  	%r402, %r402, %r290;
	ld.global.u32 	%r291, [%rd8+164];
	xor.b32  	%r401, %r401, %r291;
	ld.global.u32 	%r292, [%rd8+168];
	xor.b32  	%r400, %r400, %r292;
	ld.global.u32 	%r293, [%rd8+172];
	xor.b32  	%r399, %r399, %r293;
	ld.global.u32 	%r294, [%rd8+176];
	xor.b32  	%r398, %r398, %r294;
$L__BB4_24:
	and.b32  	%r296, %r230, 512;
	setp.eq.s32 	%p13, %r296, 0;
	@%p13 bra 	$L__BB4_26;
	ld.global.u32 	%r297, [%rd8+180];
	xor.b32  	%r402, %r402, %r297;
	ld.global.u32 	%r298, [%rd8+184];
	xor.b32  	%r401, %r401, %r298;
	ld.global.u32 	%r299, [%rd8+188];
	xor.b32  	%r400, %r400, %r299;
	ld.global.u32 	%r300, [%rd8+192];
	xor.b32  	%r399, %r399, %r300;
	ld.global.u32 	%r301, [%rd8+196];
	xor.b32  	%r398, %r398, %r301;
$L__BB4_26:
	and.b32  	%r303, %r230, 1024;
	setp.eq.s32 	%p14, %r303, 0;
	@%p14 bra 	$L__BB4_28;
	ld.global.u32 	%r304, [%rd8+200];
	xor.b32  	%r402, %r402, %r304;
	ld.global.u32 	%r305, [%rd8+204];
	xor.b32  	%r401, %r401, %r305;
	ld.global.u32 	%r306, [%rd8+208];
	xor.b32  	%r400, %r400, %r306;
	ld.global.u32 	%r307, [%rd8+212];
	xor.b32  	%r399, %r399, %r307;
	ld.global.u32 	%r308, [%rd8+216];
	xor.b32  	%r398, %r398, %r308;
$L__BB4_28:
	and.b32  	%r310, %r230, 2048;
	setp.eq.s32 	%p15, %r310, 0;
	@%p15 bra 	$L__BB4_30;
	ld.global.u32 	%r311, [%rd8+220];
	xor.b32  	%r402, %r402, %r311;
	ld.global.u32 	%r312, [%rd8+224];
	xor.b32  	%r401, %r401, %r312;
	ld.global.u32 	%r313, [%rd8+228];
	xor.b32  	%r400, %r400, %r313;
	ld.global.u32 	%r314, [%rd8+232];
	xor.b32  	%r399, %r399, %r314;
	ld.global.u32 	%r315, [%rd8+236];
	xor.b32  	%r398, %r398, %r315;
$L__BB4_30:
	and.b32  	%r317, %r230, 4096;
	setp.eq.s32 	%p16, %r317, 0;
	@%p16 bra 	$L__BB4_32;
	ld.global.u32 	%r318, [%rd8+240];
	xor.b32  	%r402, %r402, %r318;
	ld.global.u32 	%r319, [%rd8+244];
	xor.b32  	%r401, %r401, %r319;
	ld.global.u32 	%r320, [%rd8+248];
	xor.b32  	%r400, %r400, %r320;
	ld.global.u32 	%r321, [%rd8+252];
	xor.b32  	%r399, %r399, %r321;
	ld.global.u32 	%r322, [%rd8+256];
	xor.b32  	%r398, %r398, %r322;
$L__BB4_32:
	and.b32  	%r324, %r230, 8192;
	setp.eq.s32 	%p17, %r324, 0;
	@%p17 bra 	$L__BB4_34;
	ld.global.u32 	%r325, [%rd8+260];
	xor.b32  	%r402, %r402, %r325;
	ld.global.u32 	%r326, [%rd8+264];
	xor.b32  	%r401, %r401, %r326;
	ld.global.u32 	%r327, [%rd8+268];
	xor.b32  	%r400, %r400, %r327;
	ld.global.u32 	%r328, [%rd8+272];
	xor.b32  	%r399, %r399, %r328;
	ld.global.u32 	%r329, [%rd8+276];
	xor.b32  	%r398, %r398, %r329;
$L__BB4_34:
	and.b32  	%r331, %r230, 16384;
	setp.eq.s32 	%p18, %r331, 0;
	@%p18 bra 	$L__BB4_36;
	ld.global.u32 	%r332, [%rd8+280];
	xor.b32  	%r402, %r402, %r332;
	ld.global.u32 	%r333, [%rd8+284];
	xor.b32  	%r401, %r401, %r333;
	ld.global.u32 	%r334, [%rd8+288];
	xor.b32  	%r400, %r400, %r334;
	ld.global.u32 	%r335, [%rd8+292];
	xor.b32  	%r399, %r399, %r335;
	ld.global.u32 	%r336, [%rd8+296];
	xor.b32  	%r398, %r398, %r336;
$L__BB4_36:
	and.b32  	%r338, %r230, 32768;
	setp.eq.s32 	%p19, %r338, 0;
	@%p19 bra 	$L__BB4_38;
	ld.global.u32 	%r339, [%rd8+300];
	xor.b32  	%r402, %r402, %r339;
	ld.global.u32 	%r340, [%rd8+304];
	xor.b32  	%r401, %r401, %r340;
	ld.global.u32 	%r341, [%rd8+308];
	xor.b32  	%r400, %r400, %r341;
	ld.global.u32 	%r342, [%rd8+312];
	xor.b32  	%r399, %r399, %r342;
	ld.global.u32 	%r343, [%rd8+316];
	xor.b32  	%r398, %r398, %r343;
$L__BB4_38:
	add.s32 	%r397, %r397, 16;
	setp.ne.s32 	%p20, %r397, 32;
	@%p20 bra 	$L__BB4_6;
	mad.lo.s32 	%r344, %r391, -31, %r21;
	add.s32 	%r391, %r344, 1;
	setp.ne.s32 	%p21, %r391, 5;
	@%p21 bra 	$L__BB4_5;
	st.global.u32 	[%rd5+4], %r402;
	st.global.u32 	[%rd5+8], %r401;
	st.global.u32 	[%rd5+12], %r400;
	st.global.u32 	[%rd5+16], %r399;
	st.global.u32 	[%rd5+20], %r398;
	add.s32 	%r385, %r385, 1;
	cvt.u32.u64 	%r345, %rd40;
	and.b32  	%r346, %r345, 3;
	setp.lt.u32 	%p22, %r385, %r346;
	@%p22 bra 	$L__BB4_4;
$L__BB4_41:
	shr.u64 	%rd9, %rd40, 2;
	add.s32 	%r384, %r384, 1;
	setp.gt.u64 	%p23, %rd40, 3;
	mov.u64 	%rd40, %rd9;
	@%p23 bra 	$L__BB4_2;
$L__BB4_42:
	cvt.u32.u64 	%r347, %rd41;
	mov.b32 	%r348, 0;
	st.global.v2.u32 	[%rd5+24], {%r348, %r348};
	st.global.u32 	[%rd5+32], %r348;
	mov.b64 	%rd24, 0;
	st.global.u64 	[%rd5+40], %rd24;
	setp.ge.s32 	%p24, %r347, %r214;
	@%p24 bra 	$L__BB4_46;
	setp.lt.s32 	%p25, %r214, 1281;
	@%p25 bra 	$L__BB4_45;
$L__BB4_44:
	shr.u32 	%r364, %r402, 2;
	xor.b32  	%r365, %r364, %r402;
	st.global.v2.u32 	[%rd5+8], {%r400, %r399};
	shl.b32 	%r366, %r398, 4;
	shl.b32 	%r367, %r365, 1;
	xor.b32  	%r368, %r367, %r366;
	xor.b32  	%r369, %r368, %r365;
	xor.b32  	%r370, %r369, %r398;
	st.global.v2.u32 	[%rd5+16], {%r398, %r370};
	add.s32 	%r371, %r488, 362437;
	st.global.v2.u32 	[%rd5], {%r371, %r401};
	add.s32 	%r372, %r370, %r371;
	cvt.rn.f32.u32 	%f6, %r372;
	fma.rn.f32 	%f7, %f6, 0f2F800000, 0f2F000000;
	shl.b64 	%rd33, %rd41, 2;
	add.s64 	%rd34, %rd3, %rd33;
	ld.global.u32 	%r373, [%rd34];
	cvt.rn.f32.s32 	%f8, %r373;
	mul.f32 	%f9, %f7, %f8;
	cvt.rzi.f32.f32 	%f10, %f9;
	cvt.rzi.s32.f32 	%r374, %f10;
	add.s64 	%rd35, %rd2, %rd33;
	ld.global.u32 	%r375, [%rd35];
	mul.wide.s32 	%rd36, %r375, 12;
	add.s64 	%rd37, %rd1, %rd36;
	mul.wide.s32 	%rd38, %r374, 12;
	add.s64 	%rd39, %rd37, %rd38;
	ld.global.u32 	%r376, [%rd39];
	ld.global.u32 	%r377, [%rd39+4];
	ld.global.u32 	%r378, [%rd39+8];
	st.global.u32 	[%rd37], %r376;
	st.global.u32 	[%rd37+4], %r377;
	st.global.u32 	[%rd37+8], %r378;
	ld.global.v2.u32 	{%r488, %r402}, [%rd5];
	ld.global.v2.u32 	{%r401, %r400}, [%rd5+8];
	ld.global.v2.u32 	{%r399, %r398}, [%rd5+16];
	mov.b64 	%rd41, 1280;
	bra.uni 	$L__BB4_44;
$L__BB4_45:
	shr.u32 	%r349, %r402, 2;
	xor.b32  	%r350, %r349, %r402;
	st.global.v2.u32 	[%rd5+8], {%r400, %r399};
	shl.b32 	%r351, %r398, 4;
	shl.b32 	%r352, %r350, 1;
	xor.b32  	%r353, %r352, %r351;
	xor.b32  	%r354, %r353, %r350;
	xor.b32  	%r355, %r354, %r398;
	st.global.v2.u32 	[%rd5+16], {%r398, %r355};
	add.s32 	%r356, %r488, 362437;
	st.global.v2.u32 	[%rd5], {%r356, %r401};
	add.s32 	%r357, %r355, %r356;
	cvt.rn.f32.u32 	%f1, %r357;
	fma.rn.f32 	%f2, %f1, 0f2F800000, 0f2F000000;
	shl.b64 	%rd25, %rd41, 2;
	add.s64 	%rd26, %rd3, %rd25;
	ld.global.u32 	%r358, [%rd26];
	cvt.rn.f32.s32 	%f3, %r358;
	mul.f32 	%f4, %f2, %f3;
	cvt.rzi.f32.f32 	%f5, %f4;
	cvt.rzi.s32.f32 	%r359, %f5;
	add.s64 	%rd27, %rd2, %rd25;
	ld.global.u32 	%r360, [%rd27];
	mul.wide.s32 	%rd28, %r360, 12;
	add.s64 	%rd29, %rd1, %rd28;
	mul.wide.s32 	%rd30, %r359, 12;
	add.s64 	%rd31, %rd29, %rd30;
	ld.global.u32 	%r361, [%rd31];
	ld.global.u32 	%r362, [%rd31+4];
	ld.global.u32 	%r363, [%rd31+8];
	st.global.u32 	[%rd29], %r361;
	st.global.u32 	[%rd29+4], %r362;
	st.global.u32 	[%rd29+8], %r363;
$L__BB4_46:
	ret;

}
	// .globl	_Z13SLPAListener3PiS_S_S_P7triplesS1_ii
.visible .entry _Z13SLPAListener3PiS_S_S_P7triplesS1_ii(
	.param .u64 .ptr .align 1 _Z13SLPAListener3PiS_S_S_P7triplesS1_ii_param_0,
	.param .u64 .ptr .align 1 _Z13SLPAListener3PiS_S_S_P7triplesS1_ii_param_1,
	.param .u64 .ptr .align 1 _Z13SLPAListener3PiS_S_S_P7triplesS1_ii_param_2,
	.param .u64 .ptr .align 1 _Z13SLPAListener3PiS_S_S_P7triplesS1_ii_param_3,
	.param .u64 .ptr .align 1 _Z13SLPAListener3PiS_S_S_P7triplesS1_ii_param_4,
	.param .u64 .ptr .align 1 _Z13SLPAListener3PiS_S_S_P7triplesS1_ii_param_5,
	.param .u32 _Z13SLPAListener3PiS_S_S_P7triplesS1_ii_param_6,
	.param .u32 _Z13SLPAListener3PiS_S_S_P7triplesS1_ii_param_7
)
{
	.reg .pred 	%p<78>;
	.reg .b32 	%r<494>;
	.reg .b64 	%rd<130>;

	ld.param.u64 	%rd15, [_Z13SLPAListener3PiS_S_S_P7triplesS1_ii_param_0];
	ld.param.u64 	%rd16, [_Z13SLPAListener3PiS_S_S_P7triplesS1_ii_param_3];
	ld.param.u64 	%rd17, [_Z13SLPAListener3PiS_S_S_P7triplesS1_ii_param_4];
	ld.param.u64 	%rd18, [_Z13SLPAListener3PiS_S_S_P7triplesS1_ii_param_5];
	ld.param.u32 	%r117, [_Z13SLPAListener3PiS_S_S_P7triplesS1_ii_param_6];
	ld.param.u32 	%r118, [_Z13SLPAListener3PiS_S_S_P7triplesS1_ii_param_7];
	cvta.to.global.u64 	%rd1, %rd17;
	cvta.to.global.u64 	%rd2, %rd18;
	cvta.to.global.u64 	%rd3, %rd15;
	cvta.to.global.u64 	%rd4, %rd16;
	mov.u32 	%r119, %ntid.x;
	mov.u32 	%r120, %ctaid.x;
	mov.u32 	%r121, %tid.x;
	mad.lo.s32 	%r492, %r119, %r120, %r121;
	setp.ge.s32 	%p1, %r492, %r117;
	@%p1 bra 	$L__BB5_81;
	setp.lt.s32 	%p2, %r117, 1;
	@%p2 bra 	$L__BB5_61;
	and.b32  	%r2, %r117, 7;
	add.s32 	%r3, %r2, -1;
	and.b32  	%r4, %r117, 3;
	and.b32  	%r5, %r117, 15;
	and.b32  	%r6, %r117, 2147483640;
	and.b32  	%r7, %r117, 1;
	and.b32  	%r8, %r117, 2147483632;
	neg.s32 	%r9, %r6;
$L__BB5_3:
	setp.lt.u32 	%p13, %r117, 8;
	mul.lo.s32 	%r11, %r492, %r118;
	mul.wide.s32 	%rd75, %r492, 4;
	add.s64 	%rd5, %rd3, %rd75;
	mov.b32 	%r465, 0;
	mov.u32 	%r440, %r465;
	@%p13 bra 	$L__BB5_22;
	mov.b32 	%r440, 0;
	mov.u32 	%r436, %r11;
	mov.u32 	%r437, %r9;
$L__BB5_5:
	.pragma "nounroll";
	mul.wide.s32 	%rd76, %r436, 12;
	add.s64 	%rd77, %rd1, %rd76;
	add.s64 	%rd6, %rd77, 48;
	ld.global.u32 	%r217, [%rd77];
	ld.global.u32 	%r218, [%rd5];
	mul.wide.s32 	%rd78, %r218, 12;
	add.s64 	%rd79, %rd2, %rd78;
	ld.global.u32 	%r441, [%rd79];
	setp.ne.s32 	%p14, %r217, %r441;
	@%p14 bra 	$L__BB5_7;
	ld.global.u32 	%r220, [%rd6+-44];
	add.s32 	%r221, %r220, 1;
	st.global.u32 	[%rd6+-44], %r221;
	ld.global.u32 	%r222, [%rd5];
	mul.wide.s32 	%rd80, %r222, 12;
	add.s64 	%rd81, %rd2, %rd80;
	ld.global.u32 	%r441, [%rd81];
	mov.b32 	%r440, 1;
$L__BB5_7:
	ld.global.u32 	%r223, [%rd6+-36];
	setp.ne.s32 	%p15, %r223, %r441;
	@%p15 bra 	$L__BB5_9;
	ld.global.u32 	%r225, [%rd6+-32];
	add.s32 	%r226, %r225, 1;
	st.global.u32 	[%rd6+-32], %r226;
	ld.global.u32 	%r227, [%rd5];
	mul.wide.s32 	%rd82, %r227, 12;
	add.s64 	%rd83, %rd2, %rd82;
	ld.global.u32 	%r441, [%rd83];
	mov.b32 	%r440, 1;
$L__BB5_9:
	ld.global.u32 	%r228, [%rd6+-24];
	setp.ne.s32 	%p16, %r228, %r441;
	@%p16 bra 	$L__BB5_11;
	ld.global.u32 	%r230, [%rd6+-20];
	add.s32 	%r231, %r230, 1;
	st.global.u32 	[%rd6+-20], %r231;
	ld.global.u32 	%r232, [%rd5];
	mul.wide.s32 	%rd84, %r232, 12;
	add.s64 	%rd85, %rd2, %rd84;
	ld.global.u32 	%r441, [%rd85];
	mov.b32 	%r440, 1;
$L__BB5_11:
	ld.global.u32 	%r233, [%rd6+-12];
	setp.ne.s32 	%p17, %r233, %r441;
	@%p17 bra 	$L__BB5_13;
	ld.global.u32 	%r235, [%rd6+-8];
	add.s32 	%r236, %r235, 1;
	st.global.u32 	[%rd6+-8], %r236;
	ld.global.u32 	%r237, [%rd5];
	mul.wide.s32 	%rd86, %r237, 12;
	add.s64 	%rd87, %rd2, %rd86;
	ld.global.u32 	%r441, [%rd87];
	mov.b32 	%r440, 1;
$L__BB5_13:
	ld.global.u32 	%r238, [%rd6];
	setp.ne.s32 	%p18, %r238, %r441;
	@%p18 bra 	$L__BB5_15;
	ld.global.u32 	%r240, [%rd6+4];
	add.s32 	%r241, %r240, 1;
	st.global.u32 	[%rd6+4], %r241;
	ld.global.u32 	%r242, [%rd5];
	mul.wide.s32 	%rd88, %r242, 12;
	add.s64 	%rd89, %rd2, %rd88;
	ld.global.u32 	%r441, [%rd89];
	mov.b32 	%r440, 1;
$L__BB5_15:
	ld.global.u32 	%r243, [%rd6+12];
	setp.ne.s32 	%p19, %r243, %r441;
	@%p19 bra 	$L__BB5_17;
	ld.global.u32 	%r245, [%rd6+16];
	add.s32 	%r246, %r245, 1;
	st.global.u32 	[%rd6+16], %r246;
	ld.global.u32 	%r247, [%rd5];
	mul.wide.s32 	%rd90, %r247, 12;
	add.s64 	%rd91, %rd2, %rd90;
	ld.global.u32 	%r441, [%rd91];
	mov.b32 	%r440, 1;
$L__BB5_17:
	ld.global.u32 	%r248, [%rd6+24];
	setp.ne.s32 	%p20, %r248, %r441;
	@%p20 bra 	$L__BB5_19;
	ld.global.u32 	%r250, [%rd6+28];
	add.s32 	%r251, %r250, 1;
	st.global.u32 	[%rd6+28], %r251;
	ld.global.u32 	%r252, [%rd5];
	mul.wide.s32 	%rd92, %r252, 12;
	add.s64 	%rd93, %rd2, %rd92;
	ld.global.u32 	%r441, [%rd93];
	mov.b32 	%r440, 1;
$L__BB5_19:
	ld.global.u32 	%r253, [%rd6+36];
	setp.ne.s32 	%p21, %r253, %r441;
	@%p21 bra 	$L__BB5_21;
	ld.global.u32 	%r255, [%rd6+40];
	add.s32 	%r256, %r255, 1;
	st.global.u32 	[%rd6+40], %r256;
	mov.b32 	%r440, 1;
$L__BB5_21:
	add.s32 	%r437, %r437, 8;
	add.s32 	%r436, %r436, 8;
	setp.ne.s32 	%p22, %r437, 0;
	mov.u32 	%r465, %r6;
	@%p22 bra 	$L__BB5_5;
$L__BB5_22:
	setp.eq.s32 	%p23, %r2, 0;
	@%p23 bra 	$L__BB5_43;
	setp.lt.u32 	%p24, %r3, 3;
	@%p24 bra 	$L__BB5_33;
	add.s32 	%r258, %r465, %r11;
	mul.wide.s32 	%rd94, %r258, 12;
	add.s64 	%rd7, %rd1, %rd94;
	ld.global.u32 	%r259, [%rd7];
	ld.global.u32 	%r260, [%rd5];
	mul.wide.s32 	%rd95, %r260, 12;
	add.s64 	%rd96, %rd2, %rd95;
	ld.global.u32 	%r459, [%rd96];
	setp.ne.s32 	%p25, %r259, %r459;
	@%p25 bra 	$L__BB5_26;
	ld.global.u32 	%r262, [%rd7+4];
	add.s32 	%r263, %r262, 1;
	st.global.u32 	[%rd7+4], %r263;
	ld.global.u32 	%r264, [%rd5];
	mul.wide.s32 	%rd97, %r264, 12;
	add.s64 	%rd98, %rd2, %rd97;
	ld.global.u32 	%r459, [%rd98];
	mov.b32 	%r440, 1;
$L__BB5_26:
	ld.global.u32 	%r265, [%rd7+12];
	setp.ne.s32 	%p26, %r265, %r459;
	@%p26 bra 	$L__BB5_28;
	ld.global.u32 	%r267, [%rd7+16];
	add.s32 	%r268, %r267, 1;
	st.global.u32 	[%rd7+16], %r268;
	ld.global.u32 	%r269, [%rd5];
	mul.wide.s32 	%rd99, %r269, 12;
	add.s64 	%rd100, %rd2, %rd99;
	ld.global.u32 	%r459, [%rd100];
	mov.b32 	%r440, 1;
$L__BB5_28:
	ld.global.u32 	%r270, [%rd7+24];
	setp.ne.s32 	%p27, %r270, %r459;
	@%p27 bra 	$L__BB5_30;
	ld.global.u32 	%r272, [%rd7+28];
	add.s32 	%r273, %r272, 1;
	st.global.u32 	[%rd7+28], %r273;
	ld.global.u32 	%r274, [%rd5];
	mul.wide.s32 	%rd101, %r274, 12;
	add.s64 	%rd102, %rd2, %rd101;
	ld.global.u32 	%r459, [%rd102];
	mov.b32 	%r440, 1;
$L__BB5_30:
	ld.global.u32 	%r275, [%rd7+36];
	setp.ne.s32 	%p28, %r275, %r459;
	@%p28 bra 	$L__BB5_32;
	ld.global.u32 	%r277, [%rd7+40];
	add.s32 	%r278, %r277, 1;
	st.global.u32 	[%rd7+40], %r278;
	mov.b32 	%r440, 1;
$L__BB5_32:
	add.s32 	%r465, %r465, 4;
$L__BB5_33:
	setp.eq.s32 	%p29, %r4, 0;
	@%p29 bra 	$L__BB5_43;
	setp.eq.s32 	%p30, %r4, 1;
	@%p30 bra 	$L__BB5_40;
	add.s32 	%r280, %r465, %r11;
	mul.wide.s32 	%rd103, %r280, 12;
	add.s64 	%rd8, %rd1, %rd103;
	ld.global.u32 	%r281, [%rd8];
	ld.global.u32 	%r282, [%rd5];
	mul.wide.s32 	%rd104, %r282, 12;
	add.s64 	%rd105, %rd2, %rd104;
	ld.global.u32 	%r467, [%rd105];
	setp.ne.s32 	%p31, %r281, %r467;
	@%p31 bra 	$L__BB5_37;
	ld.global.u32 	%r284, [%rd8+4];
	add.s32 	%r285, %r284, 1;
	st.global.u32 	[%rd8+4], %r285;
	ld.global.u32 	%r286, [%rd5];
	mul.wide.s32 	%rd106, %r286, 12;
	add.s64 	%rd107, %rd2, %rd106;
	ld.global.u32 	%r467, [%rd107];
	mov.b32 	%r440, 1;
$L__BB5_37:
	ld.global.u32 	%r287, [%rd8+12];
	setp.ne.s32 	%p32, %r287, %r467;
	@%p32 bra 	$L__BB5_39;
	ld.global.u32 	%r289, [%rd8+16];
	add.s32 	%r290, %r289, 1;
	st.global.u32 	[%rd8+16], %r290;
	mov.b32 	%r440, 1;
$L__BB5_39:
	add.s32 	%r465, %r465, 2;
$L__BB5_40:
	setp.eq.s32 	%p33, %r7, 0;
	@%p33 bra 	$L__BB5_43;
	add.s32 	%r291, %r465, %r11;
	mul.wide.s32 	%rd108, %r291, 12;
	add.s64 	%rd9, %rd1, %rd108;
	ld.global.u32 	%r292, [%rd9];
	ld.global.u32 	%r293, [%rd5];
	mul.wide.s32 	%rd109, %r293, 12;
	add.s64 	%rd110, %rd2, %rd109;
	ld.global.u32 	%r294, [%rd110];
	setp.ne.s32 	%p34, %r292, %r294;
	@%p34 bra 	$L__BB5_43;
	ld.global.u32 	%r296, [%rd9+4];
	add.s32 	%r297, %r296, 1;
	st.global.u32 	[%rd9+4], %r297;
	mov.b32 	%r440, 1;
$L__BB5_43:
	setp.ne.s32 	%p35, %r440, 0;
	@%p35 bra 	$L__BB5_46;
	mul.wide.s32 	%rd111, %r492, 4;
	add.s64 	%rd10, %rd4, %rd111;
	ld.global.u32 	%r68, [%rd10];
	setp.lt.s32 	%p36, %r68, %r117;
	@%p36 bra 	$L__BB5_45;
	bra.uni 	$L__BB5_47;
$L__BB5_45:
	add.s32 	%r425, %r68, %r11;
	mul.wide.s32 	%rd124, %r425, 12;
	add.s64 	%rd125, %rd1, %rd124;
	ld.global.u32 	%r426, [%rd5];
	mul.wide.s32 	%rd126, %r426, 12;
	add.s64 	%rd127, %rd2, %rd126;
	ld.global.u32 	%r427, [%rd127];
	ld.global.u32 	%r428, [%rd127+4];
	ld.global.u32 	%r429, [%rd127+8];
	st.global.u32 	[%rd125], %r427;
	st.global.u32 	[%rd125+4], %r428;
	st.global.u32 	[%rd125+8], %r429;
	ld.global.u32 	%r430, [%rd10];
	add.s32 	%r431, %r430, %r11;
	mul.wide.s32 	%rd128, %r431, 12;
	add.s64 	%rd129, %rd1, %rd128;
	mov.b32 	%r432, 1;
	st.global.u32 	[%rd129+4], %r432;
	ld.global.u32 	%r433, [%rd10];
	add.s32 	%r434, %r433, 1;
	st.global.u32 	[%rd10], %r434;
$L__BB5_46:
	add.s32 	%r492, %r492, 1280;
	setp.lt.s32 	%p77, %r492, %r117;
	@%p77 bra 	$L__BB5_3;
	bra.uni 	$L__BB5_81;
$L__BB5_47:
	setp.lt.u32 	%p37, %r117, 16;
	mov.b32 	%r480, 1000000000;
	mov.b32 	%r489, -1;
	mov.b32 	%r482, 0;
	@%p37 bra 	$L__BB5_50;
	mov.b32 	%r480, 1000000000;
	mov.b32 	%r489, -1;
	mov.b32 	%r474, 0;
$L__BB5_49:
	.pragma "nounroll";
	add.s32 	%r305, %r474, %r11;
	mul.wide.s32 	%rd112, %r305, 12;
	add.s64 	%rd113, %rd1, %rd112;
	ld.global.u32 	%r306, [%rd113+4];
	setp.lt.s32 	%p38, %r306, %r480;
	min.s32 	%r307, %r306, %r480;
	selp.b32 	%r308, %r474, %r489, %p38;
	add.s32 	%r309, %r474, 1;
	ld.global.u32 	%r310, [%rd113+16];
	setp.lt.s32 	%p39, %r310, %r307;
	min.s32 	%r311, %r310, %r307;
	selp.b32 	%r312, %r309, %r308, %p39;
	add.s32 	%r313, %r474, 2;
	ld.global.u32 	%r314, [%rd113+28];
	setp.lt.s32 	%p40, %r314, %r311;
	min.s32 	%r315, %r314, %r311;
	selp.b32 	%r316, %r313, %r312, %p40;
	add.s32 	%r317, %r474, 3;
	ld.global.u32 	%r318, [%rd113+40];
	setp.lt.s32 	%p41, %r318, %r315;
	min.s32 	%r319, %r318, %r315;
	selp.b32 	%r320, %r317, %r316, %p41;
	add.s32 	%r321, %r474, 4;
	ld.global.u32 	%r322, [%rd113+52];
	setp.lt.s32 	%p42, %r322, %r319;
	min.s32 	%r323, %r322, %r319;
	selp.b32 	%r324, %r321, %r320, %p42;
	add.s32 	%r325, %r474, 5;
	ld.global.u32 	%r326, [%rd113+64];
	setp.lt.s32 	%p43, %r326, %r323;
	min.s32 	%r327, %r326, %r323;
	selp.b32 	%r328, %r325, %r324, %p43;
	add.s32 	%r329, %r474, 6;
	ld.global.u32 	%r330, [%rd113+76];
	setp.lt.s32 	%p44, %r330, %r327;
	min.s32 	%r331, %r330, %r327;
	selp.b32 	%r332, %r329, %r328, %p44;
	add.s32 	%r333, %r474, 7;
	ld.global.u32 	%r334, [%rd113+88];
	setp.lt.s32 	%p45, %r334, %r331;
	min.s32 	%r335, %r334, %r331;
	selp.b32 	%r336, %r333, %r332, %p45;
	add.s32 	%r337, %r474, 8;
	ld.global.u32 	%r338, [%rd113+100];
	setp.lt.s32 	%p46, %r338, %r335;
	min.s32 	%r339, %r338, %r335;
	selp.b32 	%r340, %r337, %r336, %p46;
	add.s32 	%r341, %r474, 9;
	ld.global.u32 	%r342, [%rd113+112];
	setp.lt.s32 	%p47, %r342, %r339;
	min.s32 	%r343, %r342, %r339;
	selp.b32 	%r344, %r341, %r340, %p47;
	add.s32 	%r345, %r474, 10;
	ld.global.u32 	%r346, [%rd113+124];
	setp.lt.s32 	%p48, %r346, %r343;
	min.s32 	%r347, %r346, %r343;
	selp.b32 	%r348, %r345, %r344, %p48;
	add.s32 	%r349, %r474, 11;
	ld.global.u32 	%r350, [%rd113+136];
	setp.lt.s32 	%p49, %r350, %r347;
	min.s32 	%r351, %r350, %r347;
	selp.b32 	%r352, %r349, %r348, %p49;
	add.s32 	%r353, %r474, 12;
	ld.global.u32 	%r354, [%rd113+148];
	setp.lt.s32 	%p50, %r354, %r351;
	min.s32 	%r355, %r354, %r351;
	selp.b32 	%r356, %r353, %r352, %p50;
	add.s32 	%r357, %r474, 13;
	ld.global.u32 	%r358, [%rd113+160];
	setp.lt.s32 	%p51, %r358, %r355;
	min.s32 	%r359, %r358, %r355;
	selp.b32 	%r360, %r357, %r356, %p51;
	add.s32 	%r361, %r474, 14;
	ld.global.u32 	%r362, [%rd113+172];
	setp.lt.s32 	%p52, %r362, %r359;
	min.s32 	%r363, %r362, %r359;
	selp.b32 	%r364, %r361, %r360, %p52;
	add.s32 	%r365, %r474, 15;
	ld.global.u32 	%r366, [%rd113+184];
	setp.lt.s32 	%p53, %r366, %r363;
	min.s32 	%r480, %r366, %r363;
	selp.b32 	%r489, %r365, %r364, %p53;
	add.s32 	%r474, %r474, 16;
	setp.eq.s32 	%p54, %r474, %r8;
	mov.u32 	%r482, %r8;
	@%p54 bra 	$L__BB5_50;
	bra.uni 	$L__BB5_49;
$L__BB5_50:
	setp.eq.s32 	%p55, %r5, 0;
	@%p55 bra 	$L__BB5_60;
	add.s32 	%r368, %r5, -1;
	setp.lt.u32 	%p56, %r368, 7;
	@%p56 bra 	$L__BB5_53;
	add.s32 	%r369, %r482, %r11;
	mul.wide.s32 	%rd114, %r369, 12;
	add.s64 	%rd115, %rd1, %rd114;
	ld.global.u32 	%r370, [%rd115+4];
	setp.lt.s32 	%p57, %r370, %r480;
	min.s32 	%r371, %r370, %r480;
	selp.b32 	%r372, %r482, %r489, %p57;
	add.s32 	%r373, %r482, 1;
	ld.global.u32 	%r374, [%rd115+16];
	setp.lt.s32 	%p58, %r374, %r371;
	min.s32 	%r375, %r374, %r371;
	selp.b32 	%r376, %r373, %r372, %p58;
	add.s32 	%r377, %r482, 2;
	ld.global.u32 	%r378, [%rd115+28];
	setp.lt.s32 	%p59, %r378, %r375;
	min.s32 	%r379, %r378, %r375;
	selp.b32 	%r380, %r377, %r376, %p59;
	add.s32 	%r381, %r482, 3;
	ld.global.u32 	%r382, [%rd115+40];
	setp.lt.s32 	%p60, %r382, %r379;
	min.s32 	%r383, %r382, %r379;
	selp.b32 	%r384, %r381, %r380, %p60;
	add.s32 	%r385, %r482, 4;
	ld.global.u32 	%r386, [%rd115+52];
	setp.lt.s32 	%p61, %r386, %r383;
	min.s32 	%r387, %r386, %r383;
	selp.b32 	%r388, %r385, %r384, %p61;
	add.s32 	%r389, %r482, 5;
	ld.global.u32 	%r390, [%rd115+64];
	setp.lt.s32 	%p62, %r390, %r387;
	min.s32 	%r391, %r390, %r387;
	selp.b32 	%r392, %r389, %r388, %p62;
	add.s32 	%r393, %r482, 6;
	ld.global.u32 	%r394, [%rd115+76];
	setp.lt.s32 	%p63, %r394, %r391;
	min.s32 	%r395, %r394, %r391;
	selp.b32 	%r396, %r393, %r392, %p63;
	add.s32 	%r397, %r482, 7;
	ld.global.u32 	%r398, [%rd115+88];
	setp.lt.s32 	%p64, %r398, %r395;
	min.s32 	%r480, %r398, %r395;
	selp.b32 	%r489, %r397, %r396, %p64;
	add.s32 	%r482, %r482, 8;
$L__BB5_53:
	setp.eq.s32 	%p65, %r2, 0;
	@%p65 bra 	$L__BB5_60;
	setp.lt.u32 	%p66, %r3, 3;
	@%p66 bra 	$L__BB5_56;
	add.s32 	%r400, %r482, %r11;
	mul.wide.s32 	%rd116, %r400, 12;
	add.s64 	%rd117, %rd1, %rd116;
	ld.global.u32 	%r401, [%rd117+4];
	setp.lt.s32 	%p67, %r401, %r480;
	min.s32 	%r402, %r401, %r480;
	selp.b32 	%r403, %r482, %r489, %p67;
	add.s32 	%r404, %r482, 1;
	ld.global.u32 	%r405, [%rd117+16];
	setp.lt.s32 	%p68, %r405, %r402;
	min.s32 	%r406, %r405, %r402;
	selp.b32 	%r407, %r404, %r403, %p68;
	add.s32 	%r408, %r482, 2;
	ld.global.u32 	%r409, [%rd117+28];
	setp.lt.s32 	%p69, %r409, %r406;
	min.s32 	%r410, %r409, %r406;
	selp.b32 	%r411, %r408, %r407, %p69;
	add.s32 	%r412, %r482, 3;
	ld.global.u32 	%r413, [%rd117+40];
	setp.lt.s32 	%p70, %r413, %r410;
	min.s32 	%r480, %r413, %r410;
	selp.b32 	%r489, %r412, %r411, %p70;
	add.s32 	%r482, %r482, 4;
$L__BB5_56:
	setp.eq.s32 	%p71, %r4, 0;
	@%p71 bra 	$L__BB5_60;
	setp.eq.s32 	%p72, %r4, 1;
	add.s32 	%r414, %r482, %r11;
	mul.wide.s32 	%rd118, %r414, 12;
	add.s64 	%rd119, %rd1, %rd118;
	add.s64 	%rd11, %rd119, 4;
	ld.global.u32 	%r415, [%rd119+4];
	setp.lt.s32 	%p73, %r415, %r480;
	min.s32 	%r94, %r415, %r480;
	selp.b32 	%r489, %r482, %r489, %p73;
	@%p72 bra 	$L__BB5_60;
	setp.eq.s32 	%p74, %r4, 2;
	add.s32 	%r416, %r482, 1;
	ld.global.u32 	%r417, [%rd11+12];
	setp.lt.s32 	%p75, %r417, %r94;
	min.s32 	%r96, %r417, %r94;
	selp.b32 	%r489, %r416, %r489, %p75;
	@%p74 bra 	$L__BB5_60;
	add.s32 	%r418, %r482, 2;
	ld.global.u32 	%r419, [%rd11+24];
	setp.lt.s32 	%p76, %r419, %r96;
	selp.b32 	%r489, %r418, %r489, %p76;
$L__BB5_60:
	add.s32 	%r420, %r489, %r11;
	mul.wide.s32 	%rd120, %r420, 12;
	add.s64 	%rd121, %rd1, %rd120;
	ld.global.u32 	%r421, [%rd5];
	mul.wide.s32 	%rd122, %r421, 12;
	add.s64 	%rd123, %rd2, %rd122;
	ld.global.u32 	%r422, [%rd123];
	ld.global.u32 	%r423, [%rd123+8];
	st.global.u32 	[%rd121], %r422;
	st.global.u32 	[%rd121+8], %r423;
	mov.b32 	%r424, 1;
	st.global.u32 	[%rd121+4], %r424;
	bra.uni 	$L__BB5_46;
$L__BB5_61:
	add.s32 	%r122, %r492, 1280;
	max.s32 	%r123, %r117, %r122;
	sub.s32 	%r124, %r123, %r492;
	add.s32 	%r125, %r124, -1280;
	setp.ne.s32 	%p3, %r125, 0;
	selp.u32 	%r126, 1, 0, %p3;
	selp.s32 	%r127, -1, 0, %p3;
	add.s32 	%r128, %r125, %r127;
	mul.hi.u32 	%r129, %r128, -858993459;
	shr.u32 	%r130, %r129, 10;
	add.s32 	%r100, %r130, %r126;
	and.b32  	%r131, %r100, 3;
	setp.eq.s32 	%p4, %r131, 3;
	@%p4 bra 	$L__BB5_67;
	add.s32 	%r133, %r100, 1;
	and.b32  	%r101, %r133, 3;
	mov.b32 	%r491, 0;
$L__BB5_63:
	.pragma "nounroll";
	mul.wide.s32 	%rd19, %r492, 4;
	add.s64 	%rd12, %rd4, %rd19;
	ld.global.u32 	%r104, [%rd12];
	setp.lt.s32 	%p5, %r104, %r117;
	@%p5 bra 	$L__BB5_65;
	mul.lo.s32 	%r134, %r492, %r118;
	mul.wide.s32 	%rd20, %r134, 12;
	add.s64 	%rd21, %rd1, %rd20;
	add.s64 	%rd23, %rd3, %rd19;
	ld.global.u32 	%r135, [%rd23];
	mul.wide.s32 	%rd24, %r135, 12;
	add.s64 	%rd25, %rd2, %rd24;
	ld.global.u32 	%r136, [%rd25];
	ld.global.u32 	%r137, [%rd25+8];
	st.global.u32 	[%rd21+-12], %r136;
	st.global.u32 	[%rd21+-4], %r137;
	mov.b32 	%r138, 1;
	st.global.u32 	[%rd21+-8], %r138;
	bra.uni 	$L__BB5_66;
$L__BB5_65:
	mul.lo.s32 	%r139, %r492, %r118;
	add.s32 	%r140, %r104, %r139;
	mul.wide.s32 	%rd26, %r140, 12;
	add.s64 	%rd27, %rd1, %rd26;
	add.s64 	%rd29, %rd3, %rd19;
	ld.global.u32 	%r141, [%rd29];
	mul.wide.s32 	%rd30, %r141, 12;
	add.s64 	%rd31, %rd2, %rd30;
	ld.global.u32 	%r142, [%rd31];
	ld.global.u32 	%r143, [%rd31+4];
	ld.global.u32 	%r144, [%rd31+8];
	st.global.u32 	[%rd27], %r142;
	st.global.u32 	[%rd27+4], %r143;
	st.global.u32 	[%rd27+8], %r144;
	ld.global.u32 	%r145, [%rd12];
	add.s32 	%r146, %r145, %r139;
	mul.wide.s32 	%rd32, %r146, 12;
	add.s64 	%rd33, %rd1, %rd32;
	mov.b32 	%r147, 1;
	st.global.u32 	[%rd33+4], %r147;
	ld.global.u32 	%r148, [%rd12];
	add.s32 	%r149, %r148, 1;
	st.global.u32 	[%rd12], %r149;
$L__BB5_66:
	add.s32 	%r492, %r492, 1280;
	add.s32 	%r491, %r491, 1;
	setp.ne.s32 	%p6, %r491, %r101;
	@%p6 bra 	$L__BB5_63;
$L__BB5_67:
	setp.lt.u32 	%p7, %r100, 3;
	@%p7 bra 	$L__BB5_81;
$L__BB5_68:
	mul.wide.s32 	%rd34, %r492, 4;
	add.s64 	%rd13, %rd4, %rd34;
	ld.global.u32 	%r109, [%rd13];
	setp.ge.s32 	%p8, %r109, %r117;
	add.s64 	%rd14, %rd3, %rd34;
	@%p8 bra 	$L__BB5_70;
	mul.lo.s32 	%r155, %r492, %r118;
	add.s32 	%r156, %r109, %r155;
	mul.wide.s32 	%rd39, %r156, 12;
	add.s64 	%rd40, %rd1, %rd39;
	ld.global.u32 	%r157, [%rd14];
	mul.wide.s32 	%rd41, %r157, 12;
	add.s64 	%rd42, %rd2, %rd41;
	ld.global.u32 	%r158, [%rd42];
	ld.global.u32 	%r159, [%rd42+4];
	ld.global.u32 	%r160, [%rd42+8];
	st.global.u32 	[%rd40], %r158;
	st.global.u32 	[%rd40+4], %r159;
	st.global.u32 	[%rd40+8], %r160;
	ld.global.u32 	%r161, [%rd13];
	add.s32 	%r162, %r161, %r155;
	mul.wide.s32 	%rd43, %r162, 12;
	add.s64 	%rd44, %rd1, %rd43;
	mov.b32 	%r163, 1;
	st.global.u32 	[%rd44+4], %r163;
	ld.global.u32 	%r164, [%rd13];
	add.s32 	%r165, %r164, 1;
	st.global.u32 	[%rd13], %r165;
	bra.uni 	$L__BB5_71;
$L__BB5_70:
	mul.lo.s32 	%r150, %r492, %r118;
	mul.wide.s32 	%rd35, %r150, 12;
	add.s64 	%rd36, %rd1, %rd35;
	ld.global.u32 	%r151, [%rd14];
	mul.wide.s32 	%rd37, %r151, 12;
	add.s64 	%rd38, %rd2, %rd37;
	ld.global.u32 	%r152, [%rd38];
	ld.global.u32 	%r153, [%rd38+8];
	st.global.u32 	[%rd36+-12], %r152;
	st.global.u32 	[%rd36+-4], %r153;
	mov.b32 	%r154, 1;
	st.global.u32 	[%rd36+-8], %r154;
$L__BB5_71:
	add.s32 	%r110, %r492, 1280;
	ld.global.u32 	%r111, [%rd13+5120];
	setp.lt.s32 	%p9, %r111, %r117;
	@%p9 bra 	$L__BB5_73;
	mul.lo.s32 	%r166, %r110, %r118;
	mul.wide.s32 	%rd45, %r166, 12;
	add.s64 	%rd46, %rd1, %rd45;
	ld.global.u32 	%r167, [%rd14+5120];
	mul.wide.s32 	%rd47, %r167, 12;
	add.s64 	%rd48, %rd2, %rd47;
	ld.global.u32 	%r168, [%rd48];
	ld.global.u32 	%r169, [%rd48+8];
	st.global.u32 	[%rd46+-12], %r168;
	st.global.u32 	[%rd46+-4], %r169;
	mov.b32 	%r170, 1;
	st.global.u32 	[%rd46+-8], %r170;
	bra.uni 	$L__BB5_74;
$L__BB5_73:
	mul.lo.s32 	%r171, %r110, %r118;
	add.s32 	%r172, %r111, %r171;
	mul.wide.s32 	%rd49, %r172, 12;
	add.s64 	%rd50, %rd1, %rd49;
	ld.global.u32 	%r173, [%rd14+5120];
	mul.wide.s32 	%rd51, %r173, 12;
	add.s64 	%rd52, %rd2, %rd51;
	ld.global.u32 	%r174, [%rd52];
	ld.global.u32 	%r175, [%rd52+4];
	ld.global.u32 	%r176, [%rd52+8];
	st.global.u32 	[%rd50], %r174;
	st.global.u32 	[%rd50+4], %r175;
	st.global.u32 	[%rd50+8], %r176;
	ld.global.u32 	%r177, [%rd13+5120];
	add.s32 	%r178, %r177, %r171;
	mul.wide.s32 	%rd53, %r178, 12;
	add.s64 	%rd54, %rd1, %rd53;
	mov.b32 	%r179, 1;
	st.global.u32 	[%rd54+4], %r179;
	ld.global.u32 	%r180, [%rd13+5120];
	add.s32 	%r181, %r180, 1;
	st.global.u32 	[%rd13+5120], %r181;
$L__BB5_74:
	add.s32 	%r112, %r492, 2560;
	ld.global.u32 	%r113, [%rd13+10240];
	setp.lt.s32 	%p10, %r113, %r117;
	@%p10 bra 	$L__BB5_76;
	mul.lo.s32 	%r182, %r112, %r118;
	mul.wide.s32 	%rd55, %r182, 12;
	add.s64 	%rd56, %rd1, %rd55;
	ld.global.u32 	%r183, [%rd14+10240];
	mul.wide.s32 	%rd57, %r183, 12;
	add.s64 	%rd58, %rd2, %rd57;
	ld.global.u32 	%r184, [%rd58];
	ld.global.u32 	%r185, [%rd58+8];
	st.global.u32 	[%rd56+-12], %r184;
	st.global.u32 	[%rd56+-4], %r185;
	mov.b32 	%r186, 1;
	st.global.u32 	[%rd56+-8], %r186;
	bra.uni 	$L__BB5_77;
$L__BB5_76:
	mul.lo.s32 	%r187, %r112, %r118;
	add.s32 	%r188, %r113, %r187;
	mul.wide.s32 	%rd59, %r188, 12;
	add.s64 	%rd60, %rd1, %rd59;
	ld.global.u32 	%r189, [%rd14+10240];
	mul.wide.s32 	%rd61, %r189, 12;
	add.s64 	%rd62, %rd2, %rd61;
	ld.global.u32 	%r190, [%rd62];
	ld.global.u32 	%r191, [%rd62+4];
	ld.global.u32 	%r192, [%rd62+8];
	st.global.u32 	[%rd60], %r190;
	st.global.u32 	[%rd60+4], %r191;
	st.global.u32 	[%rd60+8], %r192;
	ld.global.u32 	%r193, [%rd13+10240];
	add.s32 	%r194, %r193, %r187;
	mul.wide.s32 	%rd63, %r194, 12;
	add.s64 	%rd64, %rd1, %rd63;
	mov.b32 	%r195, 1;
	st.global.u32 	[%rd64+4], %r195;
	ld.global.u32 	%r196, [%rd13+10240];
	add.s32 	%r197, %r196, 1;
	st.global.u32 	[%rd13+10240], %r197;
$L__BB5_77:
	add.s32 	%r114, %r492, 3840;
	ld.global.u32 	%r115, [%rd13+15360];
	setp.lt.s32 	%p11, %r115, %r117;
	@%p11 bra 	$L__BB5_79;
	mul.lo.s32 	%r198, %r114, %r118;
	mul.wide.s32 	%rd65, %r198, 12;
	add.s64 	%rd66, %rd1, %rd65;
	ld.global.u32 	%r199, [%rd14+15360];
	mul.wide.s32 	%rd67, %r199, 12;
	add.s64 	%rd68, %rd2, %rd67;
	ld.global.u32 	%r200, [%rd68];
	ld.global.u32 	%r201, [%rd68+8];
	st.global.u32 	[%rd66+-12], %r200;
	st.global.u32 	[%rd66+-4], %r201;
	mov.b32 	%r202, 1;
	st.global.u32 	[%rd66+-8], %r202;
	bra.uni 	$L__BB5_80;
$L__BB5_79:
	mul.lo.s32 	%r203, %r114, %r118;
	add.s32 	%r204, %r115, %r203;
	mul.wide.s32 	%rd69, %r204, 12;
	add.s64 	%rd70, %rd1, %rd69;
	ld.global.u32 	%r205, [%rd14+15360];
	mul.wide.s32 	%rd71, %r205, 12;
	add.s64 	%rd72, %rd2, %rd71;
	ld.global.u32 	%r206, [%rd72];
	ld.global.u32 	%r207, [%rd72+4];
	ld.global.u32 	%r208, [%rd72+8];
	st.global.u32 	[%rd70], %r206;
	st.global.u32 	[%rd70+4], %r207;
	st.global.u32 	[%rd70+8], %r208;
	ld.global.u32 	%r209, [%rd13+15360];
	add.s32 	%r210, %r209, %r203;
	mul.wide.s32 	%rd73, %r210, 12;
	add.s64 	%rd74, %rd1, %rd73;
	mov.b32 	%r211, 1;
	st.global.u32 	[%rd74+4], %r211;
	ld.global.u32 	%r212, [%rd13+15360];
	add.s32 	%r213, %r212, 1;
	st.global.u32 	[%rd13+15360], %r213;
$L__BB5_80:
	add.s32 	%r492, %r492, 5120;
	setp.lt.s32 	%p12, %r492, %r117;
	@%p12 bra 	$L__BB5_68;
$L__BB5_81:
	ret;

}
	// .globl	_Z15SLPAPostProcessP7triplesiif
.visible .entry _Z15SLPAPostProcessP7triplesiif(
	.param .u64 .ptr .align 1 _Z15SLPAPostProcessP7triplesiif_param_0,
	.param .u32 _Z15SLPAPostProcessP7triplesiif_param_1,
	.param .u32 _Z15SLPAPostProcessP7triplesiif_param_2,
	.param .f32 _Z15SLPAPostProcessP7triplesiif_param_3
)
{
	.reg .pred 	%p<12>;
	.reg .b32 	%r<48>;
	.reg .b32 	%f<9>;
	.reg .b64 	%rd<9>;

	ld.param.u64 	%rd6, [_Z15SLPAPostProcessP7triplesiif_param_0];
	ld.param.u32 	%r13, [_Z15SLPAPostProcessP7triplesiif_param_1];
	ld.param.u32 	%r12, [_Z15SLPAPostProcessP7triplesiif_param_2];
	ld.param.f32 	%f2, [_Z15SLPAPostProcessP7triplesiif_param_3];
	cvta.to.global.u64 	%rd1, %rd6;
	mov.u32 	%r14, %ntid.x;
	mov.u32 	%r15, %ctaid.x;
	mov.u32 	%r16, %tid.x;
	mad.lo.s32 	%r46, %r14, %r15, %r16;
	mul.lo.s32 	%r2, %r12, %r13;
	setp.ge.s32 	%p1, %r46, %r2;
	@%p1 bra 	$L__BB6_17;
	cvt.rn.f32.s32 	%f3, %r12;
	mul.f32 	%f1, %f2, %f3;
	add.s32 	%r17, %r46, 1280;
	max.s32 	%r18, %r2, %r17;
	sub.s32 	%r19, %r18, %r46;
	add.s32 	%r20, %r19, -1280;
	setp.ne.s32 	%p2, %r20, 0;
	selp.u32 	%r21, 1, 0, %p2;
	selp.s32 	%r22, -1, 0, %p2;
	add.s32 	%r23, %r20, %r22;
	mul.hi.u32 	%r24, %r23, -858993459;
	shr.u32 	%r25, %r24, 10;
	add.s32 	%r3, %r25, %r21;
	and.b32  	%r26, %r3, 3;
	setp.eq.s32 	%p3, %r26, 3;
	@%p3 bra 	$L__BB6_6;
	add.s64 	%rd2, %rd1, 4;
	add.s32 	%r27, %r3, 1;
	and.b32  	%r28, %r27, 3;
	neg.s32 	%r44, %r28;
$L__BB6_3:
	.pragma "nounroll";
	mul.wide.s32 	%rd7, %r46, 12;
	add.s64 	%rd3, %rd2, %rd7;
	ld.global.u32 	%r29, [%rd3];
	cvt.rn.f32.s32 	%f4, %r29;
	setp.leu.f32 	%p4, %f1, %f4;
	@%p4 bra 	$L__BB6_5;
	mov.b32 	%r30, -1;
	st.global.u32 	[%rd3+-4], %r30;
	mov.b32 	%r31, 0;
	st.global.u32 	[%rd3], %r31;
$L__BB6_5:
	add.s32 	%r46, %r46, 1280;
	add.s32 	%r44, %r44, 1;
	setp.ne.s32 	%p5, %r44, 0;
	@%p5 bra 	$L__BB6_3;
$L__BB6_6:
	setp.lt.u32 	%p6, %r3, 3;
	@%p6 bra 	$L__BB6_17;
	add.s64 	%rd4, %rd1, 30720;
$L__BB6_8:
	mul.wide.s32 	%rd8, %r46, 12;
	add.s64 	%rd5, %rd4, %rd8;
	ld.global.u32 	%r32, [%rd5+-30716];
	cvt.rn.f32.s32 	%f5, %r32;
	setp.leu.f32 	%p7, %f1, %f5;
	@%p7 bra 	$L__BB6_10;
	mov.b32 	%r33, -1;
	st.global.u32 	[%rd5+-30720], %r33;
	mov.b32 	%r34, 0;
	st.global.u32 	[%rd5+-30716], %r34;
$L__BB6_10:
	ld.global.u32 	%r35, [%rd5+-15356];
	cvt.rn.f32.s32 	%f6, %r35;
	setp.leu.f32 	%p8, %f1, %f6;
	@%p8 bra 	$L__BB6_12;
	mov.b32 	%r36, -1;
	st.global.u32 	[%rd5+-15360], %r36;
	mov.b32 	%r37, 0;
	st.global.u32 	[%rd5+-15356], %r37;
$L__BB6_12:
	ld.global.u32 	%r38, [%rd5+4];
	cvt.rn.f32.s32 	%f7, %r38;
	setp.leu.f32 	%p9, %f1, %f7;
	@%p9 bra 	$L__BB6_14;
	mov.b32 	%r39, -1;
	st.global.u32 	[%rd5], %r39;
	mov.b32 	%r40, 0;
	st.global.u32 	[%rd5+4], %r40;
$L__BB6_14:
	ld.global.u32 	%r41, [%rd5+15364];
	cvt.rn.f32.s32 	%f8, %r41;
	setp.leu.f32 	%p10, %f1, %f8;
	@%p10 bra 	$L__BB6_16;
	mov.b32 	%r42, -1;
	st.global.u32 	[%rd5+15360], %r42;
	mov.b32 	%r43, 0;
	st.global.u32 	[%rd5+15364], %r43;
$L__BB6_16:
	add.s32 	%r46, %r46, 5120;
	setp.lt.s32 	%p11, %r46, %r2;
	@%p11 bra 	$L__BB6_8;
$L__BB6_17:
	ret;

}


// ===== COMPILED SASS (sm_100) =====

	.target	sm_100

	.elftype	@"ET_EXEC"


//--------------------- .note.nv.tkinfo           --------------------------
	.section	.note.nv.tkinfo,"",@"SHT_NOTE"
	.sectionflags	@"SHF_NOTE_NV_TKINFO"
	.tkinfo
        /*0018*/ 	.word	0x00000002
        /*0030*/ 	.string	""
        /*0030*/ 	.string	"ptxas"
        /*0030*/ 	.string	"Cuda compilation tools, release 13.0, V13.0.88"
        /*0030*/ 	.string	"Build cuda_13.0.r13.0/compiler.36424714_0"
        /*0030*/ 	.string	"-arch sm_100 -m 64 "



//--------------------- .note.nv.cuinfo           --------------------------
	.section	.note.nv.cuinfo,"",@"SHT_NOTE"
	.sectionflags	@"SHF_NOTE_NV_CUINFO"
        /*0018*/ 	.short	0x0002
        /*001a*/ 	.short	0x0064
        /*001c*/ 	.short	0x0082
	.zero		2


//--------------------- .nv.info                  --------------------------
	.section	.nv.info,"",@"SHT_CUDA_INFO"
	.align	4


	//----- nvinfo : EIATTR_REGCOUNT
	.align		4
        /*0000*/ 	.byte	0x04, 0x2f
        /*0002*/ 	.short	(.L_10 - .L_9)
	.align		4
.L_9:
        /*0004*/ 	.word	index@(_Z11SLPASpeakerPiS_S_S_S_P7triplesS1_iiP17curandStateXORWOWm)
        /*0008*/ 	.word	0x00000018


	//----- nvinfo : EIATTR_FRAME_SIZE
	.align		4
.L_10:
        /*000c*/ 	.byte	0x04, 0x11
        /*000e*/ 	.short	(.L_12 - .L_11)
	.align		4
.L_11:
        /*0010*/ 	.word	index@(_Z11SLPASpeakerPiS_S_S_S_P7triplesS1_iiP17curandStateXORWOWm)
        /*0014*/ 	.word	0x00000000


	//----- nvinfo : EIATTR_REGCOUNT
	.align		4
.L_12:
        /*0018*/ 	.byte	0x04, 0x2f
        /*001a*/ 	.short	(.L_14 - .L_13)
	.align		4
.L_13:
        /*001c*/ 	.word	index@(_Z13SLPAListener1PiS_S_P7triplesS_i)
        /*0020*/ 	.word	0x00000020


	//----- nvinfo : EIATTR_FRAME_SIZE
	.align		4
.L_14:
        /*0024*/ 	.byte	0x04, 0x11
        /*0026*/ 	.short	(.L_16 - .L_15)
	.align		4
.L_15:
        /*0028*/ 	.word	index@(_Z13SLPAListener1PiS_S_P7triplesS_i)
        /*002c*/ 	.word	0x00000000


	//----- nvinfo : EIATTR_REGCOUNT
	.align		4
.L_16:
        /*0030*/ 	.byte	0x04, 0x2f
        /*0032*/ 	.short	(.L_18 - .L_17)
	.align		4
.L_17:
        /*0034*/ 	.word	index@(_Z13SLPAListener2PiS_S_P7triplesiS_)
        /*0038*/ 	.word	0x00000020


	//----- nvinfo : EIATTR_FRAME_SIZE
	.align		4
.L_18:
        /*003c*/ 	.byte	0x04, 0x11
        /*003e*/ 	.short	(.L_20 - .L_19)
	.align		4
.L_19:
        /*0040*/ 	.word	index@(_Z13SLPAListener2PiS_S_P7triplesiS_)
        /*0044*/ 	.word	0x00000000


	//----- nvinfo : EIATTR_REGCOUNT
	.align		4
.L_20:
        /*0048*/ 	.byte	0x04, 0x2f
        /*004a*/ 	.short	(.L_22 - .L_21)
	.align		4
.L_21:
        /*004c*/ 	.word	index@(_Z15SLPAListener2_1PiP7triplesiS_S_)
        /*0050*/ 	.word	0x00000020


	//----- nvinfo : EIATTR_FRAME_SIZE
	.align		4
.L_22:
        /*0054*/ 	.byte	0x04, 0x11
        /*0056*/ 	.short	(.L_24 - .L_23)
	.align		4
.L_23:
        /*0058*/ 	.word	index@(_Z15SLPAListener2_1PiP7triplesiS_S_)
        /*005c*/ 	.word	0x00000000


	//----- nvinfo : EIATTR_REGCOUNT
	.align		4
.L_24:
        /*0060*/ 	.byte	0x04, 0x2f
        /*0062*/ 	.short	(.L_26 - .L_25)
	.align		4
.L_25:
        /*0064*/ 	.word	index@(_Z15SLPAListener2_2PiP7triplesiS_S_P17curandStateXORWOWm)
        /*0068*/ 	.word	0x0000001f


	//----- nvinfo : EIATTR_FRAME_SIZE
	.align		4
.L_26:
        /*006c*/ 	.byte	0x04, 0x11
        /*006e*/ 	.short	(.L_28 - .L_27)
	.align		4
.L_27:
        /*0070*/ 	.word	index@(_Z15SLPAListener2_2PiP7triplesiS_S_P17curandStateXORWOWm)
        /*0074*/ 	.word	0x00000000


	//----- nvinfo : EIATTR_REGCOUNT
	.align		4
.L_28:
        /*0078*/ 	.byte	0x04, 0x2f
        /*007a*/ 	.short	(.L_30 - .L_29)
	.align		4
.L_29:
        /*007c*/ 	.word	index@(_Z13SLPAListener3PiS_S_S_P7triplesS1_ii)
        /*0080*/ 	.word	0x0000001f


	//----- nvinfo : EIATTR_FRAME_SIZE
	.align		4
.L_30:
        /*0084*/ 	.byte	0x04, 0x11
        /*0086*/ 	.short	(.L_32 - .L_31)
	.align		4
.L_31:
        /*0088*/ 	.word	index@(_Z13SLPAListener3PiS_S_S_P7triplesS1_ii)
        /*008c*/ 	.word	0x00000000


	//----- nvinfo : EIATTR_REGCOUNT
	.align		4
.L_32:
        /*0090*/ 	.byte	0x04, 0x2f
        /*0092*/ 	.short	(.L_34 - .L_33)
	.align		4
.L_33:
        /*0094*/ 	.word	index@(_Z15SLPAPostProcessP7triplesiif)
        /*0098*/ 	.word	0x00000010


	//----- nvinfo : EIATTR_FRAME_SIZE
	.align		4
.L_34:
        /*009c*/ 	.byte	0x04, 0x11
        /*009e*/ 	.short	(.L_36 - .L_35)
	.align		4
.L_35:
        /*00a0*/ 	.word	index@(_Z15SLPAPostProcessP7triplesiif)
        /*00a4*/ 	.word	0x00000000


	//----- nvinfo : EIATTR_MIN_STACK_SIZE
	.align		4
.L_36:
        /*00a8*/ 	.byte	0x04, 0x12
        /*00aa*/ 	.short	(.L_38 - .L_37)
	.align		4
.L_37:
        /*00ac*/ 	.word	index@(_Z15SLPAPostProcessP7triplesiif)
        /*00b0*/ 	.word	0x00000000


	//----- nvinfo : EIATTR_MIN_STACK_SIZE
	.align		4
.L_38:
        /*00b4*/ 	.byte	0x04, 0x12
        /*00b6*/ 	.short	(.L_40 - .L_39)
	.align		4
.L_39:
        /*00b8*/ 	.word	index@(_Z13SLPAListener3PiS_S_S_P7triplesS1_ii)
        /*00bc*/ 	.word	0x00000000


	//----- nvinfo : EIATTR_MIN_STACK_SIZE
	.align		4
.L_40:
        /*00c0*/ 	.byte	0x04, 0x12
        /*00c2*/ 	.short	(.L_42 - .L_41)
	.align		4
.L_41:
        /*00c4*/ 	.word	index@(_Z15SLPAListener2_2PiP7triplesiS_S_P17curandStateXORWOWm)
        /*00c8*/ 	.word	0x00000000


	//----- nvinfo : EIATTR_MIN_STACK_SIZE
	.align		4
.L_42:
        /*00cc*/ 	.byte	0x04, 0x12
        /*00ce*/ 	.short	(.L_44 - .L_43)
	.align		4
.L_43:
        /*00d0*/ 	.word	index@(_Z15SLPAListener2_1PiP7triplesiS_S_)
        /*00d4*/ 	.word	0x00000000


	//----- nvinfo : EIATTR_MIN_STACK_SIZE
	.align		4
.L_44:
        /*00d8*/ 	.byte	0x04, 0x12
        /*00da*/ 	.short	(.L_46 - .L_45)
	.align		4
.L_45:
        /*00dc*/ 	.word	index@(_Z13SLPAListener2PiS_S_P7triplesiS_)
        /*00e0*/ 	.word	0x00000000


	//----- nvinfo : EIATTR_MIN_STACK_SIZE
	.align		4
.L_46:
        /*00e4*/ 	.byte	0x04, 0x12
        /*00e6*/ 	.short	(.L_48 - .L_47)
	.align		4
.L_47:
        /*00e8*/ 	.word	index@(_Z13SLPAListener1PiS_S_P7triplesS_i)
        /*00ec*/ 	.word	0x00000000


	//----- nvinfo : EIATTR_MIN_STACK_SIZE
	.align		4
.L_48:
        /*00f0*/ 	.byte	0x04, 0x12
        /*00f2*/ 	.short	(.L_50 - .L_49)
	.align		4
.L_49:
        /*00f4*/ 	.word	index@(_Z11SLPASpeakerPiS_S_S_S_P7triplesS1_iiP17curandStateXORWOWm)
        /*00f8*/ 	.word	0x00000000
.L_50:


//--------------------- .nv.compat                --------------------------
	.section	.nv.compat,"",@"SHT_CUDA_COMPAT_INFO"
	.align	4
        /*0000*/ 	.byte	0x02, 0x09, 0x00, 0x00, 0x02, 0x02, 0x01, 0x00, 0x02, 0x05, 0x05, 0x00, 0x03, 0x07, 0x01, 0x01
        /*0010*/ 	.byte	0x02, 0x03, 0x00, 0x00, 0x02, 0x06, 0x01, 0x00, 0x04, 0x0b, 0x08, 0x00, 0x09, 0x00, 0x00, 0x00
        /*0020*/ 	.byte	0x00, 0x00, 0x00, 0x00


//--------------------- .nv.info._Z15SLPAPostProcessP7triplesiif --------------------------
	.section	.nv.info._Z15SLPAPostProcessP7triplesiif,"",@"SHT_CUDA_INFO"
	.sectionflags	@""
	.align	4


	//----- nvinfo : EIATTR_CUDA_API_VERSION
	.align		4
        /*0000*/ 	.byte	0x04, 0x37
        /*0002*/ 	.short	(.L_52 - .L_51)
.L_51:
        /*0004*/ 	.word	0x00000082


	//----- nvinfo : EIATTR_KPARAM_INFO
	.align		4
.L_52:
        /*0008*/ 	.byte	0x04, 0x17
        /*000a*/ 	.short	(.L_54 - .L_53)
.L_53:
        /*000c*/ 	.word	0x00000000
        /*0010*/ 	.short	0x0003
        /*0012*/ 	.short	0x0010
        /*0014*/ 	.byte	0x00, 0xf0, 0x11, 0x00


	//----- nvinfo : EIATTR_KPARAM_INFO
	.align		4
.L_54:
        /*0018*/ 	.byte	0x04, 0x17
        /*001a*/ 	.short	(.L_56 - .L_55)
.L_55:
        /*001c*/ 	.word	0x00000000
        /*0020*/ 	.short	0x0002
        /*0022*/ 	.short	0x000c
        /*0024*/ 	.byte	0x00, 0xf0, 0x11, 0x00


	//----- nvinfo : EIATTR_KPARAM_INFO
	.align		4
.L_56:
        /*0028*/ 	.byte	0x04, 0x17
        /*002a*/ 	.short	(.L_58 - .L_57)
.L_57:
        /*002c*/ 	.word	0x00000000
        /*0030*/ 	.short	0x0001
        /*0032*/ 	.short	0x0008
        /*0034*/ 	.byte	0x00, 0xf0, 0x11, 0x00


	//----- nvinfo : EIATTR_KPARAM_INFO
	.align		4
.L_58:
        /*0038*/ 	.byte	0x04, 0x17
        /*003a*/ 	.short	(.L_60 - .L_59)
.L_59:
        /*003c*/ 	.word	0x00000000
        /*0040*/ 	.short	0x0000
        /*0042*/ 	.short	0x0000
        /*0044*/ 	.byte	0x00, 0xf5, 0x21, 0x00


	//----- nvinfo : EIATTR_SPARSE_MMA_MASK
	.align		4
.L_60:
        /*0048*/ 	.byte	0x03, 0x50
        /*004a*/ 	.short	0x0000


	//----- nvinfo : EIATTR_MAXREG_COUNT
	.align		4
        /*004c*/ 	.byte	0x03, 0x1b
        /*004e*/ 	.short	0x00ff


	//----- nvinfo : EIATTR_MERCURY_ISA_VERSION
	.align		4
        /*0050*/ 	.byte	0x03, 0x5f
        /*0052*/ 	.short	0x0101


	//----- nvinfo : EIATTR_VRC_CTA_INIT_COUNT
	.align		4
        /*0054*/ 	.byte	0x02, 0x4a
	.zero		1
	.zero		1


	//----- nvinfo : EIATTR_EXIT_INSTR_OFFSETS
	.align		4
        /*0058*/ 	.byte	0x04, 0x1c
        /*005a*/ 	.short	(.L_62 - .L_61)


	//   ....[0]....
.L_61:
        /*005c*/ 	.word	0x00000080


	//   ....[1]....
        /*0060*/ 	.word	0x00000320


	//   ....[2]....
        /*0064*/ 	.word	0x00000540


	//----- nvinfo : EIATTR_CRS_STACK_SIZE
	.align		4
.L_62:
        /*0068*/ 	.byte	0x04, 0x1e
        /*006a*/ 	.short	(.L_64 - .L_63)
.L_63:
        /*006c*/ 	.word	0x00000000


	//----- nvinfo : EIATTR_CBANK_PARAM_SIZE
	.align		4
.L_64:
        /*0070*/ 	.byte	0x03, 0x19
        /*0072*/ 	.short	0x0014


	//----- nvinfo : EIATTR_PARAM_CBANK
	.align		4
        /*0074*/ 	.byte	0x04, 0x0a
        /*0076*/ 	.short	(.L_66 - .L_65)
	.align		4
.L_65:
        /*0078*/ 	.word	index@(.nv.constant0._Z15SLPAPostProcessP7triplesiif)
        /*007c*/ 	.short	0x0380
        /*007e*/ 	.short	0x0014


	//----- nvinfo : EIATTR_SW_WAR
	.align		4
.L_66:
        /*0080*/ 	.byte	0x04, 0x36
        /*0082*/ 	.short	(.L_68 - .L_67)
.L_67:
        /*0084*/ 	.word	0x00000008
.L_68:


//--------------------- .nv.info._Z13SLPAListener3PiS_S_S_P7triplesS1_ii --------------------------
	.section	.nv.info._Z13SLPAListener3PiS_S_S_P7triplesS1_ii,"",@"SHT_CUDA_INFO"
	.sectionflags	@""
	.align	4


	//----- nvinfo : EIATTR_CUDA_API_VERSION
	.align		4
        /*0000*/ 	.byte	0x04, 0x37
        /*0002*/ 	.short	(.L_70 - .L_69)
.L_69:
        /*0004*/ 	.word	0x00000082


	//----- nvinfo : EIATTR_KPARAM_INFO
	.align		4
.L_70:
        /*0008*/ 	.byte	0x04, 0x17
        /*000a*/ 	.short	(.L_72 - .L_71)
.L_71:
        /*000c*/ 	.word	0x00000000
        /*0010*/ 	.short	0x0007
        /*0012*/ 	.short	0x0034
        /*0014*/ 	.byte	0x00, 0xf0, 0x11, 0x00


	//----- nvinfo : EIATTR_KPARAM_INFO
	.align		4
.L_72:
        /*0018*/ 	.byte	0x04, 0x17
        /*001a*/ 	.short	(.L_74 - .L_73)
.L_73:
        /*001c*/ 	.word	0x00000000
        /*0020*/ 	.short	0x0006
        /*0022*/ 	.short	0x0030
        /*0024*/ 	.byte	0x00, 0xf0, 0x11, 0x00


	//----- nvinfo : EIATTR_KPARAM_INFO
	.align		4
.L_74:
        /*0028*/ 	.byte	0x04, 0x17
        /*002a*/ 	.short	(.L_76 - .L_75)
.L_75:
        /*002c*/ 	.word	0x00000000
        /*0030*/ 	.short	0x0005
        /*0032*/ 	.short	0x0028
        /*0034*/ 	.byte	0x00, 0xf5, 0x21, 0x00


	//----- nvinfo : EIATTR_KPARAM_INFO
	.align		4
.L_76:
        /*0038*/ 	.byte	0x04, 0x17
        /*003a*/ 	.short	(.L_78 - .L_77)
.L_77:
        /*003c*/ 	.word	0x00000000
        /*0040*/ 	.short	0x0004
        /*0042*/ 	.short	0x0020
        /*0044*/ 	.byte	0x00, 0xf5, 0x21, 0x00


	//----- nvinfo : EIATTR_KPARAM_INFO
	.align		4
.L_78:
        /*0048*/ 	.byte	0x04, 0x17
        /*004a*/ 	.short	(.L_80 - .L_79)
.L_79:
        /*004c*/ 	.word	0x00000000
        /*0050*/ 	.short	0x0003
        /*0052*/ 	.short	0x0018
        /*0054*/ 	.byte	0x00, 0xf5, 0x21, 0x00


	//----- nvinfo : EIATTR_KPARAM_INFO
	.align		4
.L_80:
        /*0058*/ 	.byte	0x04, 0x17
        /*005a*/ 	.short	(.L_82 - .L_81)
.L_81:
        /*005c*/ 	.word	0x00000000
        /*0060*/ 	.short	0x0002
        /*0062*/ 	.short	0x0010
        /*0064*/ 	.byte	0x00, 0xf5, 0x21, 0x00


	//----- nvinfo : EIATTR_KPARAM_INFO
	.align		4
.L_82:
        /*0068*/ 	.byte	0x04, 0x17
        /*006a*/ 	.short	(.L_84 - .L_83)
.L_83:
        /*006c*/ 	.word	0x00000000
        /*0070*/ 	.short	0x0001
        /*0072*/ 	.short	0x0008
        /*0074*/ 	.byte	0x00, 0xf5, 0x21, 0x00


	//----- nvinfo : EIATTR_KPARAM_INFO
	.align		4
.L_84:
        /*0078*/ 	.byte	0x04, 0x17
        /*007a*/ 	.short	(.L_86 - .L_85)
.L_85:
        /*007c*/ 	.word	0x00000000
        /*0080*/ 	.short	0x0000
        /*0082*/ 	.short	0x0000
        /*0084*/ 	.byte	0x00, 0xf5, 0x21, 0x00


	//----- nvinfo : EIATTR_SPARSE_MMA_MASK
	.align		4
.L_86:
        /*0088*/ 	.byte	0x03, 0x50
        /*008a*/ 	.short	0x0000


	//----- nvinfo : EIATTR_MAXREG_COUNT
	.align		4
        /*008c*/ 	.byte	0x03, 0x1b
        /*008e*/ 	.short	0x00ff


	//----- nvinfo : EIATTR_MERCURY_ISA_VERSION
	.align		4
        /*0090*/ 	.byte	0x03, 0x5f
        /*0092*/ 	.short	0x0101


	//----- nvinfo : EIATTR_VRC_CTA_INIT_COUNT
	.align		4
        /*0094*/ 	.byte	0x02, 0x4a
	.zero		1
	.zero		1


	//----- nvinfo : EIATTR_EXIT_INSTR_OFFSETS
	.align		4
        /*0098*/ 	.byte	0x04, 0x1c
        /*009a*/ 	.short	(.L_88 - .L_87)


	//   ....[0]....
.L_87:
        /*009c*/ 	.word	0x00000070


	//   ....[1]....
        /*00a0*/ 	.word	0x000019c0


	//   ....[2]....
        /*00a4*/ 	.word	0x00001e20


	//   ....[3]....
        /*00a8*/ 	.word	0x00002680


	//----- nvinfo : EIATTR_CRS_STACK_SIZE
	.align		4
.L_88:
        /*00ac*/ 	.byte	0x04, 0x1e
        /*00ae*/ 	.short	(.L_90 - .L_89)
.L_89:
        /*00b0*/ 	.word	0x00000000


	//----- nvinfo : EIATTR_CBANK_PARAM_SIZE
	.align		4
.L_90:
        /*00b4*/ 	.byte	0x03, 0x19
        /*00b6*/ 	.short	0x0038


	//----- nvinfo : EIATTR_PARAM_CBANK
	.align		4
        /*00b8*/ 	.byte	0x04, 0x0a
        /*00ba*/ 	.short	(.L_92 - .L_91)
	.align		4
.L_91:
        /*00bc*/ 	.word	index@(.nv.constant0._Z13SLPAListener3PiS_S_S_P7triplesS1_ii)
        /*00c0*/ 	.short	0x0380
        /*00c2*/ 	.short	0x0038


	//----- nvinfo : EIATTR_SW_WAR
	.align		4
.L_92:
        /*00c4*/ 	.byte	0x04, 0x36
        /*00c6*/ 	.short	(.L_94 - .L_93)
.L_93:
        /*00c8*/ 	.word	0x00000008
.L_94:


//--------------------- .nv.info._Z15SLPAListener2_2PiP7triplesiS_S_P17curandStateXORWOWm --------------------------
	.section	.nv.info._Z15SLPAListener2_2PiP7triplesiS_S_P17curandStateXORWOWm,"",@"SHT_CUDA_INFO"
	.sectionflags	@""
	.align	4


	//----- nvinfo : EIATTR_CUDA_API_VERSION
	.align		4
        /*0000*/ 	.byte	0x04, 0x37
        /*0002*/ 	.short	(.L_96 - .L_95)
.L_95:
        /*0004*/ 	.word	0x00000082


	//----- nvinfo : EIATTR_KPARAM_INFO
	.align		4
.L_96:
        /*0008*/ 	.byte	0x04, 0x17
        /*000a*/ 	.short	(.L_98 - .L_97)
.L_97:
        /*000c*/ 	.word	0x00000000
        /*0010*/ 	.short	0x0006
        /*0012*/ 	.short	0x0030
        /*0014*/ 	.byte	0x00, 0xf0, 0x21, 0x00


	//----- nvinfo : EIATTR_KPARAM_INFO
	.align		4
.L_98:
        /*0018*/ 	.byte	0x04, 0x17
        /*001a*/ 	.short	(.L_100 - .L_99)
.L_99:
        /*001c*/ 	.word	0x00000000
        /*0020*/ 	.short	0x0005
        /*0022*/ 	.short	0x0028
        /*0024*/ 	.byte	0x00, 0xf5, 0x21, 0x00


	//----- nvinfo : EIATTR_KPARAM_INFO
	.align		4
.L_100:
        /*0028*/ 	.byte	0x04, 0x17
        /*002a*/ 	.short	(.L_102 - .L_101)
.L_101:
        /*002c*/ 	.word	0x00000000
        /*0030*/ 	.short	0x0004
        /*0032*/ 	.short	0x0020
        /*0034*/ 	.byte	0x00, 0xf5, 0x21, 0x00


	//----- nvinfo : EIATTR_KPARAM_INFO
	.align		4
.L_102:
        /*0038*/ 	.byte	0x04, 0x17
        /*003a*/ 	.short	(.L_104 - .L_103)
.L_103:
        /*003c*/ 	.word	0x00000000
        /*0040*/ 	.short	0x0003
        /*0042*/ 	.short	0x0018
        /*0044*/ 	.byte	0x00, 0xf5, 0x21, 0x00


	//----- nvinfo : EIATTR_KPARAM_INFO
	.align		4
.L_104:
        /*0048*/ 	.byte	0x04, 0x17
        /*004a*/ 	.short	(.L_106 - .L_105)
.L_105:
        /*004c*/ 	.word	0x00000000
        /*0050*/ 	.short	0x0002
        /*0052*/ 	.short	0x0010
        /*0054*/ 	.byte	0x00, 0xf0, 0x11, 0x00


	//----- nvinfo : EIATTR_KPARAM_INFO
	.align		4
.L_106:
        /*0058*/ 	.byte	0x04, 0x17
        /*005a*/ 	.short	(.L_108 - .L_107)
.L_107:
        /*005c*/ 	.word	0x00000000
        /*0060*/ 	.short	0x0001
        /*0062*/ 	.short	0x0008
        /*0064*/ 	.byte	0x00, 0xf5, 0x21, 0x00


	//----- nvinfo : EIATTR_KPARAM_INFO
	.align		4
.L_108:
        /*0068*/ 	.byte	0x04, 0x17
        /*006a*/ 	.short	(.L_110 - .L_109)
.L_109:
        /*006c*/ 	.word	0x00000000
        /*0070*/ 	.short	0x0000
        /*0072*/ 	.short	0x0000
        /*0074*/ 	.byte	0x00, 0xf5, 0x21, 0x00


	//----- nvinfo : EIATTR_SPARSE_MMA_MASK
	.align		4
.L_110:
        /*0078*/ 	.byte	0x03, 0x50
        /*007a*/ 	.short	0x0000


	//----- nvinfo : EIATTR_MAXREG_COUNT
	.align		4
        /*007c*/ 	.byte	0x03, 0x1b
        /*007e*/ 	.short	0x00ff


	//----- nvinfo : EIATTR_MERCURY_ISA_VERSION
	.align		4
        /*0080*/ 	.byte	0x03, 0x5f
        /*0082*/ 	.short	0x0101


	//----- nvinfo : EIATTR_VRC_CTA_INIT_COUNT
	.align		4
        /*0084*/ 	.byte	0x02, 0x4a
	.zero		1
	.zero		1


	//----- nvinfo : EIATTR_EXIT_INSTR_OFFSETS
	.align		4
        /*0088*/ 	.byte	0x04, 0x1c
        /*008a*/ 	.short	(.L_112 - .L_111)


	//   ....[0]....
.L_111:
        /*008c*/ 	.word	0x00000ef0


	//   ....[1]....
        /*0090*/ 	.word	0x00001480


	//----- nvinfo : EIATTR_CRS_STACK_SIZE
	.align		4
.L_112:
        /*0094*/ 	.byte	0x04, 0x1e
        /*0096*/ 	.short	(.L_114 - .L_113)
.L_113:
        /*0098*/ 	.word	0x00000000


	//----- nvinfo : EIATTR_CBANK_PARAM_SIZE
	.align		4
.L_114:
        /*009c*/ 	.byte	0x03, 0x19
        /*009e*/ 	.short	0x0038


	//----- nvinfo : EIATTR_PARAM_CBANK
	.align		4
        /*00a0*/ 	.byte	0x04, 0x0a
        /*00a2*/ 	.short	(.L_116 - .L_115)
	.align		4
.L_115:
        /*00a4*/ 	.word	index@(.nv.constant0._Z15SLPAListener2_2PiP7triplesiS_S_P17curandStateXORWOWm)
        /*00a8*/ 	.short	0x0380
        /*00aa*/ 	.short	0x0038


	//----- nvinfo : EIATTR_SW_WAR
	.align		4
.L_116:
        /*00ac*/ 	.byte	0x04, 0x36
        /*00ae*/ 	.short	(.L_118 - .L_117)
.L_117:
        /*00b0*/ 	.word	0x00000008
.L_118:


//--------------------- .nv.info._Z15SLPAListener2_1PiP7triplesiS_S_ --------------------------
	.section	.nv.info._Z15SLPAListener2_1PiP7triplesiS_S_,"",@"SHT_CUDA_INFO"
	.sectionflags	@""
	.align	4


	//----- nvinfo : EIATTR_CUDA_API_VERSION
	.align		4
        /*0000*/ 	.byte	0x04, 0x37
        /*0002*/ 	.short	(.L_120 - .L_119)
.L_119:
        /*0004*/ 	.word	0x00000082


	//----- nvinfo : EIATTR_KPARAM_INFO
	.align		4
.L_120:
        /*0008*/ 	.byte	0x04, 0x17
        /*000a*/ 	.short	(.L_122 - .L_121)
.L_121:
        /*000c*/ 	.word	0x00000000
        /*0010*/ 	.short	0x0004
        /*0012*/ 	.short	0x0020
        /*0014*/ 	.byte	0x00, 0xf5, 0x21, 0x00


	//----- nvinfo : EIATTR_KPARAM_INFO
	.align		4
.L_122:
        /*0018*/ 	.byte	0x04, 0x17
        /*001a*/ 	.short	(.L_124 - .L_123)
.L_123:
        /*001c*/ 	.word	0x00000000
        /*0020*/ 	.short	0x0003
        /*0022*/ 	.short	0x0018
        /*0024*/ 	.byte	0x00, 0xf5, 0x21, 0x00


	//----- nvinfo : EIATTR_KPARAM_INFO
	.align		4
.L_124:
        /*0028*/ 	.byte	0x04, 0x17
        /*002a*/ 	.short	(.L_126 - .L_125)
.L_125:
        /*002c*/ 	.word	0x00000000
        /*0030*/ 	.short	0x0002
        /*0032*/ 	.short	0x0010
        /*0034*/ 	.byte	0x00, 0xf0, 0x11, 0x00


	//----- nvinfo : EIATTR_KPARAM_INFO
	.align		4
.L_126:
        /*0038*/ 	.byte	0x04, 0x17
        /*003a*/ 	.short	(.L_128 - .L_127)
.L_127:
        /*003c*/ 	.word	0x00000000
        /*0040*/ 	.short	0x0001
        /*0042*/ 	.short	0x0008
        /*0044*/ 	.byte	0x00, 0xf5, 0x21, 0x00


	//----- nvinfo : EIATTR_KPARAM_INFO
	.align		4
.L_128:
        /*0048*/ 	.byte	0x04, 0x17
        /*004a*/ 	.short	(.L_130 - .L_129)
.L_129:
        /*004c*/ 	.word	0x00000000
        /*0050*/ 	.short	0x0000
        /*0052*/ 	.short	0x0000
        /*0054*/ 	.byte	0x00, 0xf5, 0x21, 0x00


	//----- nvinfo : EIATTR_SPARSE_MMA_MASK
	.align		4
.L_130:
        /*0058*/ 	.byte	0x03, 0x50
        /*005a*/ 	.short	0x0000


	//----- nvinfo : EIATTR_MAXREG_COUNT
	.align		4
        /*005c*/ 	.byte	0x03, 0x1b
        /*005e*/ 	.short	0x00ff


	//----- nvinfo : EIATTR_MERCURY_ISA_VERSION
	.align		4
        /*0060*/ 	.byte	0x03, 0x5f
        /*0062*/ 	.short	0x0101


	//----- nvinfo : EIATTR_VRC_CTA_INIT_COUNT
	.align		4
        /*0064*/ 	.byte	0x02, 0x4a
	.zero		1
	.zero		1


	//----- nvinfo : EIATTR_EXIT_INSTR_OFFSETS
	.align		4
        /*0068*/ 	.byte	0x04, 0x1c
        /*006a*/ 	.short	(.L_132 - .L_131)


	//   ....[0]....
.L_131:
        /*006c*/ 	.word	0x000000b0


	//   ....[1]....
        /*0070*/ 	.word	0x00000420


	//----- nvinfo : EIATTR_CRS_STACK_SIZE
	.align		4
.L_132:
        /*0074*/ 	.byte	0x04, 0x1e
        /*0076*/ 	.short	(.L_134 - .L_133)
.L_133:
        /*0078*/ 	.word	0x00000000


	//----- nvinfo : EIATTR_CBANK_PARAM_SIZE
	.align		4
.L_134:
        /*007c*/ 	.byte	0x03, 0x19
        /*007e*/ 	.short	0x0028


	//----- nvinfo : EIATTR_PARAM_CBANK
	.align		4
        /*0080*/ 	.byte	0x04, 0x0a
        /*0082*/ 	.short	(.L_136 - .L_135)
	.align		4
.L_135:
        /*0084*/ 	.word	index@(.nv.constant0._Z15SLPAListener2_1PiP7triplesiS_S_)
        /*0088*/ 	.short	0x0380
        /*008a*/ 	.short	0x0028


	//----- nvinfo : EIATTR_SW_WAR
	.align		4
.L_136:
        /*008c*/ 	.byte	0x04, 0x36
        /*008e*/ 	.short	(.L_138 - .L_137)
.L_137:
        /*0090*/ 	.word	0x00000008
.L_138:


//--------------------- .nv.info._Z13SLPAListener2PiS_S_P7triplesiS_ --------------------------
	.section	.nv.info._Z13SLPAListener2PiS_S_P7triplesiS_,"",@"SHT_CUDA_INFO"
	.sectionflags	@""
	.align	4


	//----- nvinfo : EIATTR_CUDA_API_VERSION
	.align		4
        /*0000*/ 	.byte	0x04, 0x37
        /*0002*/ 	.short	(.L_140 - .L_139)
.L_139:
        /*0004*/ 	.word	0x00000082


	//----- nvinfo : EIATTR_KPARAM_INFO
	.align		4
.L_140:
        /*0008*/ 	.byte	0x04, 0x17
        /*000a*/ 	.short	(.L_142 - .L_141)
.L_141:
        /*000c*/ 	.word	0x00000000
        /*0010*/ 	.short	0x0005
        /*0012*/ 	.short	0x0028
        /*0014*/ 	.byte	0x00, 0xf5, 0x21, 0x00


	//----- nvinfo : EIATTR_KPARAM_INFO
	.align		4
.L_142:
        /*0018*/ 	.byte	0x04, 0x17
        /*001a*/ 	.short	(.L_144 - .L_143)
.L_143:
        /*001c*/ 	.word	0x00000000
        /*0020*/ 	.short	0x0004
        /*0022*/ 	.short	0x0020
        /*0024*/ 	.byte	0x00, 0xf0, 0x11, 0x00


	//----- nvinfo : EIATTR_KPARAM_INFO
	.align		4
.L_144:
        /*0028*/ 	.byte	0x04, 0x17
        /*002a*/ 	.short	(.L_146 - .L_145)
.L_145:
        /*002c*/ 	.word	0x00000000
        /*0030*/ 	.short	0x0003
        /*0032*/ 	.short	0x0018
        /*0034*/ 	.byte	0x00, 0xf5, 0x21, 0x00


	//----- nvinfo : EIATTR_KPARAM_INFO
	.align		4
.L_146:
        /*0038*/ 	.byte	0x04, 0x17
        /*003a*/ 	.short	(.L_148 - .L_147)
.L_147:
        /*003c*/ 	.word	0x00000000
        /*0040*/ 	.short	0x0002
        /*0042*/ 	.short	0x0010
        /*0044*/ 	.byte	0x00, 0xf5, 0x21, 0x00


	//----- nvinfo : EIATTR_KPARAM_INFO
	.align		4
.L_148:
        /*0048*/ 	.byte	0x04, 0x17
        /*004a*/ 	.short	(.L_150 - .L_149)
.L_149:
        /*004c*/ 	.word	0x00000000
        /*0050*/ 	.short	0x0001
        /*0052*/ 	.short	0x0008
        /*0054*/ 	.byte	0x00, 0xf5, 0x21, 0x00


	//----- nvinfo : EIATTR_KPARAM_INFO
	.align		4
.L_150:
        /*0058*/ 	.byte	0x04, 0x17
        /*005a*/ 	.short	(.L_152 - .L_151)
.L_151:
        /*005c*/ 	.word	0x00000000
        /*0060*/ 	.short	0x0000
        /*0062*/ 	.short	0x0000
        /*0064*/ 	.byte	0x00, 0xf5, 0x21, 0x00


	//----- nvinfo : EIATTR_SPARSE_MMA_MASK
	.align		4
.L_152:
        /*0068*/ 	.byte	0x03, 0x50
        /*006a*/ 	.short	0x0000


	//----- nvinfo : EIATTR_MAXREG_COUNT
	.align		4
        /*006c*/ 	.byte	0x03, 0x1b
        /*006e*/ 	.short	0x00ff


	//----- nvinfo : EIATTR_MERCURY_ISA_VERSION
	.align		4
        /*0070*/ 	.byte	0x03, 0x5f
        /*0072*/ 	.short	0x0101


	//----- nvinfo : EIATTR_VRC_CTA_INIT_COUNT
	.align		4
        /*0074*/ 	.byte	0x02, 0x4a
	.zero		1
	.zero		1


	//----- nvinfo : EIATTR_EXIT_INSTR_OFFSETS
	.align		4
        /*0078*/ 	.byte	0x04, 0x1c
        /*007a*/ 	.short	(.L_154 - .L_153)


	//   ....[0]....
.L_153:
        /*007c*/ 	.word	0x000000b0


	//   ....[1]....
        /*0080*/ 	.word	0x000002f0


	//----- nvinfo : EIATTR_CRS_STACK_SIZE
	.align		4
.L_154:
        /*0084*/ 	.byte	0x04, 0x1e
        /*0086*/ 	.short	(.L_156 - .L_155)
.L_155:
        /*0088*/ 	.word	0x00000000


	//----- nvinfo : EIATTR_CBANK_PARAM_SIZE
	.align		4
.L_156:
        /*008c*/ 	.byte	0x03, 0x19
        /*008e*/ 	.short	0x0030


	//----- nvinfo : EIATTR_PARAM_CBANK
	.align		4
        /*0090*/ 	.byte	0x04, 0x0a
        /*0092*/ 	.short	(.L_158 - .L_157)
	.align		4
.L_157:
        /*0094*/ 	.word	index@(.nv.constant0._Z13SLPAListener2PiS_S_P7triplesiS_)
        /*0098*/ 	.short	0x0380
        /*009a*/ 	.short	0x0030


	//----- nvinfo : EIATTR_SW_WAR
	.align		4
.L_158:
        /*009c*/ 	.byte	0x04, 0x36
        /*009e*/ 	.short	(.L_160 - .L_159)
.L_159:
        /*00a0*/ 	.word	0x00000008
.L_160:


//--------------------- .nv.info._Z13SLPAListener1PiS_S_P7triplesS_i --------------------------
	.section	.nv.info._Z13SLPAListener1PiS_S_P7triplesS_i,"",@"SHT_CUDA_INFO"
	.sectionflags	@""
	.align	4


	//----- nvinfo : EIATTR_CUDA_API_VERSION
	.align		4
        /*0000*/ 	.byte	0x04, 0x37
        /*0002*/ 	.short	(.L_162 - .L_161)
.L_161:
        /*0004*/ 	.word	0x00000082


	//----- nvinfo : EIATTR_KPARAM_INFO
	.align		4
.L_162:
        /*0008*/ 	.byte	0x04, 0x17
        /*000a*/ 	.short	(.L_164 - .L_163)
.L_163:
        /*000c*/ 	.word	0x00000000
        /*0010*/ 	.short	0x0005
        /*0012*/ 	.short	0x0028
        /*0014*/ 	.byte	0x00, 0xf0, 0x11, 0x00


	//----- nvinfo : EIATTR_KPARAM_INFO
	.align		4
.L_164:
        /*0018*/ 	.byte	0x04, 0x17
        /*001a*/ 	.short	(.L_166 - .L_165)
.L_165:
        /*001c*/ 	.word	0x00000000
        /*0020*/ 	.short	0x0004
        /*0022*/ 	.short	0x0020
        /*0024*/ 	.byte	0x00, 0xf5, 0x21, 0x00


	//----- nvinfo : EIATTR_KPARAM_INFO
	.align		4
.L_166:
        /*0028*/ 	.byte	0x04, 0x17
        /*002a*/ 	.short	(.L_168 - .L_167)
.L_167:
        /*002c*/ 	.word	0x00000000
        /*0030*/ 	.short	0x0003
        /*0032*/ 	.short	0x0018
        /*0034*/ 	.byte	0x00, 0xf5, 0x21, 0x00


	//----- nvinfo : EIATTR_KPARAM_INFO
	.align		4
.L_168:
        /*0038*/ 	.byte	0x04, 0x17
        /*003a*/ 	.short	(.L_170 - .L_169)
.L_169:
        /*003c*/ 	.word	0x00000000
        /*0040*/ 	.short	0x0002
        /*0042*/ 	.short	0x0010
        /*0044*/ 	.byte	0x00, 0xf5, 0x21, 0x00


	//----- nvinfo : EIATTR_KPARAM_INFO
	.align		4
.L_170:
        /*0048*/ 	.byte	0x04, 0x17
        /*004a*/ 	.short	(.L_172 - .L_171)
.L_171:
        /*004c*/ 	.word	0x00000000
        /*0050*/ 	.short	0x0001
        /*0052*/ 	.short	0x0008
        /*0054*/ 	.byte	0x00, 0xf5, 0x21, 0x00


	//----- nvinfo : EIATTR_KPARAM_INFO
	.align		4
.L_172:
        /*0058*/ 	.byte	0x04, 0x17
        /*005a*/ 	.short	(.L_174 - .L_173)
.L_173:
        /*005c*/ 	.word	0x00000000
        /*0060*/ 	.short	0x0000
        /*0062*/ 	.short	0x0000
        /*0064*/ 	.byte	0x00, 0xf5, 0x21, 0x00


	//----- nvinfo : EIATTR_SPARSE_MMA_MASK
	.align		4
.L_174:
        /*0068*/ 	.byte	0x03, 0x50
        /*006a*/ 	.short	0x0000


	//----- nvinfo : EIATTR_MAXREG_COUNT
	.align		4
        /*006c*/ 	.byte	0x03, 0x1b
        /*006e*/ 	.short	0x00ff


	//----- nvinfo : EIATTR_MERCURY_ISA_VERSION
	.align		4
        /*0070*/ 	.byte	0x03, 0x5f
        /*0072*/ 	.short	0x0101


	//----- nvinfo : EIATTR_VRC_CTA_INIT_COUNT
	.align		4
        /*0074*/ 	.byte	0x02, 0x4a
	.zero		1
	.zero		1


	//----- nvinfo : EIATTR_EXIT_INSTR_OFFSETS
	.align		4
        /*0078*/ 	.byte	0x04, 0x1c
        /*007a*/ 	.short	(.L_176 - .L_175)


	//   ....[0]....
.L_175:
        /*007c*/ 	.word	0x000000b0


	//   ....[1]....
        /*0080*/ 	.word	0x00000d80


	//----- nvinfo : EIATTR_CRS_STACK_SIZE
	.align		4
.L_176:
        /*0084*/ 	.byte	0x04, 0x1e
        /*0086*/ 	.short	(.L_178 - .L_177)
.L_177:
        /*0088*/ 	.word	0x00000000


	//----- nvinfo : EIATTR_CBANK_PARAM_SIZE
	.align		4
.L_178:
        /*008c*/ 	.byte	0x03, 0x19
        /*008e*/ 	.short	0x002c


	//----- nvinfo : EIATTR_PARAM_CBANK
	.align		4
        /*0090*/ 	.byte	0x04, 0x0a
        /*0092*/ 	.short	(.L_180 - .L_179)
	.align		4
.L_179:
        /*0094*/ 	.word	index@(.nv.constant0._Z13SLPAListener1PiS_S_P7triplesS_i)
        /*0098*/ 	.short	0x0380
        /*009a*/ 	.short	0x002c


	//----- nvinfo : EIATTR_SW_WAR
	.align		4
.L_180:
        /*009c*/ 	.byte	0x04, 0x36
        /*009e*/ 	.short	(.L_182 - .L_181)
.L_181:
        /*00a0*/ 	.word	0x00000008
.L_182:


//--------------------- .nv.info._Z11SLPASpeakerPiS_S_S_S_P7triplesS1_iiP17curandStateXORWOWm --------------------------
	.section	.nv.info._Z11SLPASpeakerPiS_S_S_S_P7triplesS1_iiP17curandStateXORWOWm,"",@"SHT_CUDA_INFO"
	.sectionflags	@""
	.align	4


	//----- nvinfo : EIATTR_CUDA_API_VERSION
	.align		4
        /*0000*/ 	.byte	0x04, 0x37
        /*0002*/ 	.short	(.L_184 - .L_183)
.L_183:
        /*0004*/ 	.word	0x00000082


	//----- nvinfo : EIATTR_KPARAM_INFO
	.align		4
.L_184:
        /*0008*/ 	.byte	0x04, 0x17
        /*000a*/ 	.short	(.L_186 - .L_185)
.L_185:
        /*000c*/ 	.word	0x00000000
        /*0010*/ 	.short	0x000a
        /*0012*/ 	.short	0x0048
        /*0014*/ 	.byte	0x00, 0xf0, 0x21, 0x00


	//----- nvinfo : EIATTR_KPARAM_INFO
	.align		4
.L_186:
        /*0018*/ 	.byte	0x04, 0x17
        /*001a*/ 	.short	(.L_188 - .L_187)
.L_187:
        /*001c*/ 	.word	0x00000000
        /*0020*/ 	.short	0x0009
        /*0022*/ 	.short	0x0040
        /*0024*/ 	.byte	0x00, 0xf5, 0x21, 0x00


	//----- nvinfo : EIATTR_KPARAM_INFO
	.align		4
.L_188:
        /*0028*/ 	.byte	0x04, 0x17
        /*002a*/ 	.short	(.L_190 - .L_189)
.L_189:
        /*002c*/ 	.word	0x00000000
        /*0030*/ 	.short	0x0008
        /*0032*/ 	.short	0x003c
        /*0034*/ 	.byte	0x00, 0xf0, 0x11, 0x00


	//----- nvinfo : EIATTR_KPARAM_INFO
	.align		4
.L_190:
        /*0038*/ 	.byte	0x04, 0x17
        /*003a*/ 	.short	(.L_192 - .L_191)
.L_191:
        /*003c*/ 	.word	0x00000000
        /*0040*/ 	.short	0x0007
        /*0042*/ 	.short	0x0038
        /*0044*/ 	.byte	0x00, 0xf0, 0x11, 0x00


	//----- nvinfo : EIATTR_KPARAM_INFO
	.align		4
.L_192:
        /*0048*/ 	.byte	0x04, 0x17
        /*004a*/ 	.short	(.L_194 - .L_193)
.L_193:
        /*004c*/ 	.word	0x00000000
        /*0050*/ 	.short	0x0006
        /*0052*/ 	.short	0x0030
        /*0054*/ 	.byte	0x00, 0xf5, 0x21, 0x00


	//----- nvinfo : EIATTR_KPARAM_INFO
	.align		4
.L_194:
        /*0058*/ 	.byte	0x04, 0x17
        /*005a*/ 	.short	(.L_196 - .L_195)
.L_195:
        /*005c*/ 	.word	0x00000000
        /*0060*/ 	.short	0x0005
        /*0062*/ 	.short	0x0028
        /*0064*/ 	.byte	0x00, 0xf5, 0x21, 0x00


	//----- nvinfo : EIATTR_KPARAM_INFO
	.align		4
.L_196:
        /*0068*/ 	.byte	0x04, 0x17
        /*006a*/ 	.short	(.L_198 - .L_197)
.L_197:
        /*006c*/ 	.word	0x00000000
        /*0070*/ 	.short	0x0004
        /*0072*/ 	.short	0x0020
        /*0074*/ 	.byte	0x00, 0xf5, 0x21, 0x00


	//----- nvinfo : EIATTR_KPARAM_INFO
	.align		4
.L_198:
        /*0078*/ 	.byte	0x04, 0x17
        /*007a*/ 	.short	(.L_200 - .L_199)
.L_199:
        /*007c*/ 	.word	0x00000000
        /*0080*/ 	.short	0x0003
        /*0082*/ 	.short	0x0018
        /*0084*/ 	.byte	0x00, 0xf5, 0x21, 0x00


	//----- nvinfo : EIATTR_KPARAM_INFO
	.align		4
.L_200:
        /*0088*/ 	.byte	0x04, 0x17
        /*008a*/ 	.short	(.L_202 - .L_201)
.L_201:
        /*008c*/ 	.word	0x00000000
        /*0090*/ 	.short	0x0002
        /*0092*/ 	.short	0x0010
        /*0094*/ 	.byte	0x00, 0xf5, 0x21, 0x00


	//----- nvinfo : EIATTR_KPARAM_INFO
	.align		4
.L_202:
        /*0098*/ 	.byte	0x04, 0x17
        /*009a*/ 	.short	(.L_204 - .L_203)
.L_203:
        /*009c*/ 	.word	0x00000000
        /*00a0*/ 	.short	0x0001
        /*00a2*/ 	.short	0x0008
        /*00a4*/ 	.byte	0x00, 0xf5, 0x21, 0x00


	//----- nvinfo : EIATTR_KPARAM_INFO
	.align		4
.L_204:
        /*00a8*/ 	.byte	0x04, 0x17
        /*00aa*/ 	.short	(.L_206 - .L_205)
.L_205:
        /*00ac*/ 	.word	0x00000000
        /*00b0*/ 	.short	0x0000
        /*00b2*/ 	.short	0x0000
        /*00b4*/ 	.byte	0x00, 0xf5, 0x21, 0x00


	//----- nvinfo : EIATTR_SPARSE_MMA_MASK
	.align		4
.L_206:
        /*00b8*/ 	.byte	0x03, 0x50
        /*00ba*/ 	.short	0x0000


	//----- nvinfo : EIATTR_MAXREG_COUNT
	.align		4
        /*00bc*/ 	.byte	0x03, 0x1b
        /*00be*/ 	.short	0x00ff


	//----- nvinfo : EIATTR_MERCURY_ISA_VERSION
	.align		4
        /*00c0*/ 	.byte	0x03, 0x5f
        /*00c2*/ 	.short	0x0101


	//----- nvinfo : EIATTR_VRC_CTA_INIT_COUNT
	.align		4
        /*00c4*/ 	.byte	0x02, 0x4a
	.zero		1
	.zero		1


	//----- nvinfo : EIATTR_EXIT_INSTR_OFFSETS
	.align		4
        /*00c8*/ 	.byte	0x04, 0x1c
        /*00ca*/ 	.short	(.L_208 - .L_207)


	//   ....[0]....
.L_207:
        /*00cc*/ 	.word	0x000000b0


	//   ....[1]....
        /*00d0*/ 	.word	0x00000940


	//----- nvinfo : EIATTR_CRS_STACK_SIZE
	.align		4
.L_208:
        /*00d4*/ 	.byte	0x04, 0x1e
        /*00d6*/ 	.short	(.L_210 - .L_209)
.L_209:
        /*00d8*/ 	.word	0x00000000


	//----- nvinfo : EIATTR_CBANK_PARAM_SIZE
	.align		4
.L_210:
        /*00dc*/ 	.byte	0x03, 0x19
        /*00de*/ 	.short	0x0050


	//----- nvinfo : EIATTR_PARAM_CBANK
	.align		4
        /*00e0*/ 	.byte	0x04, 0x0a
        /*00e2*/ 	.short	(.L_212 - .L_211)
	.align		4
.L_211:
        /*00e4*/ 	.word	index@(.nv.constant0._Z11SLPASpeakerPiS_S_S_S_P7triplesS1_iiP17curandStateXORWOWm)
        /*00e8*/ 	.short	0x0380
        /*00ea*/ 	.short	0x0050


	//----- nvinfo : EIATTR_SW_WAR
	.align		4
.L_212:
        /*00ec*/ 	.byte	0x04, 0x36
        /*00ee*/ 	.short	(.L_214 - .L_213)
.L_213:
        /*00f0*/ 	.word	0x00000008
.L_214:


//--------------------- .nv.callgraph             --------------------------
	.section	.nv.callgraph,"",@"SHT_CUDA_CALLGRAPH"
	.align	4
	.sectionentsize	8
	.align		4
        /*0000*/ 	.word	0x00000000
	.align		4
        /*0004*/ 	.word	0xffffffff
	.align		4
        /*0008*/ 	.word	0x00000000
	.align		4
        /*000c*/ 	.word	0xfffffffe
	.align		4
        /*0010*/ 	.word	0x00000000
	.align		4
        /*0014*/ 	.word	0xfffffffd
	.align		4
        /*0018*/ 	.word	0x00000000
	.align		4
        /*001c*/ 	.word	0xfffffffc


//--------------------- .nv.constant4             --------------------------
	.section	.nv.constant4,"a",@progbits
	.align	8
	.align		8
.nv.constant4:
        /*0000*/ 	.dword	precalc_xorwow_matrix
	.align		8
        /*0008*/ 	.dword	precalc_xorwow_offset_matrix
	.align		8
        /*0010*/ 	.dword	mrg32k3aM1
	.align		8
        /*0018*/ 	.dword	mrg32k3aM2
	.align		8
        /*0020*/ 	.dword	mrg32k3aM1SubSeq
	.align		8
        /*0028*/ 	.dword	mrg32k3aM2SubSeq
	.align		8
        /*0030*/ 	.dword	mrg32k3aM1Seq
	.align		8
        /*0038*/ 	.dword	mrg32k3aM2Seq


//--------------------- .nv.constant3             --------------------------
	.section	.nv.constant3,"a",@progbits
	.align	8
.nv.constant3:
	.type		__cr_lgamma_table,@object
	.size		__cr_lgamma_table,(.L_8 - __cr_lgamma_table)
__cr_lgamma_table:
        /*0000*/ 	.byte	0x00, 0x00, 0x00, 0x00, 0x00, 0x00, 0x00, 0x00, 0x00, 0x00, 0x00, 0x00, 0x00, 0x00, 0x00, 0x00
        /*0010*/ 	.byte	0xef, 0x39, 0xfa, 0xfe, 0x42, 0x2e, 0xe6, 0x3f, 0x02, 0x20, 0x2a, 0xfa, 0x0b, 0xab, 0xfc, 0x3f
        /*0020*/ 	.byte	0xf9, 0x2c, 0x92, 0x7c, 0xa7, 0x6c, 0x09, 0x40, 0xc9, 0x79, 0x44, 0x3c, 0x64, 0x26, 0x13, 0x40
        /*0030*/ 	.byte	0xca, 0x01, 0xcf, 0x3a, 0x27, 0x51, 0x1a, 0x40, 0x30, 0xcc, 0x2d, 0xf3, 0xe1, 0x0c, 0x21, 0x40
        /*0040*/ 	.byte	0x0d, 0xb7, 0xfc, 0x82, 0x8e, 0x35, 0x25, 0x40
.L_8:


//--------------------- .text._Z15SLPAPostProcessP7triplesiif --------------------------
	.section	.text._Z15SLPAPostProcessP7triplesiif,"ax",@progbits
	.align	128
        .global         _Z15SLPAPostProcessP7triplesiif
        .type           _Z15SLPAPostProcessP7triplesiif,@function
        .size           _Z15SLPAPostProcessP7triplesiif,(.L_x_71 - _Z15SLPAPostProcessP7triplesiif)
        .other          _Z15SLPAPostProcessP7triplesiif,@"STO_CUDA_ENTRY STV_DEFAULT"
_Z15SLPAPostProcessP7triplesiif:
.text._Z15SLPAPostProcessP7triplesiif:
[----:B------:R-:W-:Y:S01]  /*0000*/  LDC R1, c[0x0][0x37c] ;  /* 0x0000df00ff017b82 */ /* 0x000fe20000000800 */
[----:B------:R-:W0:Y:S07]  /*0010*/  S2R R3, SR_CTAID.X ;  /* 0x0000000000037919 */ /* 0x000e2e0000002500 */
[----:B------:R-:W1:Y:S01]  /*0020*/  LDC.64 R4, c[0x0][0x388] ;  /* 0x0000e200ff047b82 */ /* 0x000e620000000a00 */
[----:B------:R-:W0:Y:S01]  /*0030*/  LDCU UR4, c[0x0][0x360] ;  /* 0x00006c00ff0477ac */ /* 0x000e220008000800 */
[----:B------:R-:W0:Y:S02]  /*0040*/  S2R R0, SR_TID.X ;  /* 0x0000000000007919 */ /* 0x000e240000002100 */
[----:B0-----:R-:W-:-:S02]  /*0050*/  IMAD R3, R3, UR4, R0 ;  /* 0x0000000403037c24 */ /* 0x001fc4000f8e0200 */
[----:B-1----:R-:W-:-:S05]  /*0060*/  IMAD R0, R5, R4, RZ ;  /* 0x0000000405007224 */ /* 0x002fca00078e02ff */
[----:B------:R-:W-:-:S13]  /*0070*/  ISETP.GE.AND P0, PT, R3, R0, PT ;  /* 0x000000000300720c */ /* 0x000fda0003f06270 */
[----:B------:R-:W-:Y:S05]  /*0080*/  @P0 EXIT ;  /* 0x000000000000094d */ /* 0x000fea0003800000 */
[----:B------:R-:W-:Y:S01]  /*0090*/  VIADDMNMX R2, R3, 0x500, R0, !PT ;  /* 0x0000050003027846 */ /* 0x000fe20007800100 */
[----:B------:R-:W0:Y:S01]  /*00a0*/  LDC.64 R10, c[0x0][0x380] ;  /* 0x0000e000ff0a7b82 */ /* 0x000e220000000a00 */
[----:B------:R-:W1:Y:S01]  /*00b0*/  LDCU UR4, c[0x0][0x390] ;  /* 0x00007200ff0477ac */ /* 0x000e620008000800 */
[----:B------:R-:W-:Y:S01]  /*00c0*/  IMAD.MOV.U32 R6, RZ, RZ, 0x4 ;  /* 0x00000004ff067424 */ /* 0x000fe200078e00ff */
[----:B------:R-:W-:Y:S01]  /*00d0*/  BSSY.RECONVERGENT B0, `(.L_x_0) ;  /* 0x0000024000007945 */ /* 0x000fe20003800200 */
[----:B------:R-:W-:Y:S01]  /*00e0*/  IMAD.IADD R2, R2, 0x1, -R3 ;  /* 0x0000000102027824 */ /* 0x000fe200078e0a03 */
[----:B------:R-:W2:Y:S01]  /*00f0*/  LDCU.64 UR6, c[0x0][0x358] ;  /* 0x00006b00ff0677ac */ /* 0x000ea20008000a00 */
[----:B------:R-:W-:Y:S02]  /*0100*/  IMAD.MOV.U32 R7, RZ, RZ, 0x0 ;  /* 0x00000000ff077424 */ /* 0x000fe400078e00ff */
[C---:B------:R-:W-:Y:S02]  /*0110*/  VIADD R4, R2.reuse, 0xfffffb00 ;  /* 0xfffffb0002047836 */ /* 0x040fe40000000000 */
[----:B------:R-:W-:-:S03]  /*0120*/  VIADD R2, R2, 0xfffffaff ;  /* 0xfffffaff02027836 */ /* 0x000fc60000000000 */
[----:B------:R-:W-:-:S13]  /*0130*/  ISETP.NE.AND P0, PT, R4, RZ, PT ;  /* 0x000000ff0400720c */ /* 0x000fda0003f05270 */
[----:B------:R-:W-:-:S04]  /*0140*/  @!P0 IMAD.MOV R2, RZ, RZ, R4 ;  /* 0x000000ffff028224 */ /* 0x000fc800078e0204 */
[----:B------:R-:W-:-:S05]  /*0150*/  IMAD.HI.U32 R2, R2, -0x33333333, RZ ;  /* 0xcccccccd02027827 */ /* 0x000fca00078e00ff */
[----:B------:R-:W-:Y:S02]  /*0160*/  SHF.R.U32.HI R4, RZ, 0xa, R2 ;  /* 0x0000000aff047819 */ /* 0x000fe40000011602 */
[----:B------:R-:W-:Y:S02]  /*0170*/  LEA.HI R8, R2, 0x1, RZ, 0x16 ;  /* 0x0000000102087811 */ /* 0x000fe400078fb0ff */
[----:B------:R-:W-:-:S04]  /*0180*/  @!P0 IADD3 R8, PT, PT, R4, RZ, RZ ;  /* 0x000000ff04088210 */ /* 0x000fc80007ffe0ff */
[C---:B------:R-:W-:Y:S02]  /*0190*/  LOP3.LUT R2, R8.reuse, 0x3, RZ, 0xc0, !PT ;  /* 0x0000000308027812 */ /* 0x040fe400078ec0ff */
[----:B------:R-:W-:Y:S02]  /*01a0*/  ISETP.GE.U32.AND P1, PT, R8, 0x3, PT ;  /* 0x000000030800780c */ /* 0x000fe40003f26070 */
[----:B------:R-:W-:Y:S02]  /*01b0*/  ISETP.NE.AND P0, PT, R2, 0x3, PT ;  /* 0x000000030200780c */ /* 0x000fe40003f05270 */
[----:B------:R-:W-:Y:S01]  /*01c0*/  I2FP.F32.S32 R2, R5 ;  /* 0x0000000500027245 */ /* 0x000fe20000201400 */
[----:B0-----:R-:W-:-:S04]  /*01d0*/  IMAD.WIDE.U32 R4, R10, 0x1, R6 ;  /* 0x000000010a047825 */ /* 0x001fc800078e0006 */
[----:B-1----:R-:W-:-:S06]  /*01e0*/  FMUL R2, R2, UR4 ;  /* 0x0000000402027c20 */ /* 0x002fcc0008400000 */
[----:B--2---:R-:W-:Y:S05]  /*01f0*/  @!P0 BRA `(.L_x_1) ;  /* 0x0000000000448947 */ /* 0x004fea0003800000 */
[----:B------:R-:W-:Y:S01]  /*0200*/  VIADD R8, R8, 0x1 ;  /* 0x0000000108087836 */ /* 0x000fe20000000000 */
[----:B------:R-:W-:-:S04]  /*0210*/  IADD3 R11, PT, PT, R5, R11, RZ ;  /* 0x0000000b050b7210 */ /* 0x000fc80007ffe0ff */
[----:B------:R-:W-:-:S05]  /*0220*/  LOP3.LUT R8, R8, 0x3, RZ, 0xc0, !PT ;  /* 0x0000000308087812 */ /* 0x000fca00078ec0ff */
[----:B------:R-:W-:-:S07]  /*0230*/  IMAD.MOV R8, RZ, RZ, -R8 ;  /* 0x000000ffff087224 */ /* 0x000fce00078e0a08 */
.L_x_2:
[----:B------:R-:W-:Y:S02]  /*0240*/  IMAD.MOV.U32 R6, RZ, RZ, R4 ;  /* 0x000000ffff067224 */ /* 0x000fe400078e0004 */
[----:B------:R-:W-:Y:S02]  /*0250*/  IMAD.MOV.U32 R7, RZ, RZ, R11 ;  /* 0x000000ffff077224 */ /* 0x000fe400078e000b */
[----:B------:R-:W-:-:S05]  /*0260*/  IMAD.WIDE R6, R3, 0xc, R6 ;  /* 0x0000000c03067825 */ /* 0x000fca00078e0206 */
[----:B------:R-:W2:Y:S01]  /*0270*/  LDG.E R9, desc[UR6][R6.64] ;  /* 0x0000000606097981 */ /* 0x000ea2000c1e1900 */
[----:B------:R-:W-:Y:S02]  /*0280*/  VIADD R8, R8, 0x1 ;  /* 0x0000000108087836 */ /* 0x000fe40000000000 */
[----:B------:R-:W-:Y:S01]  /*0290*/  VIADD R3, R3, 0x500 ;  /* 0x0000050003037836 */ /* 0x000fe20000000000 */
[----:B--2---:R-:W-:-:S04]  /*02a0*/  I2FP.F32.S32 R9, R9 ;  /* 0x0000000900097245 */ /* 0x004fc80000201400 */
[----:B------:R-:W-:-:S13]  /*02b0*/  FSETP.GT.AND P0, PT, R2, R9, PT ;  /* 0x000000090200720b */ /* 0x000fda0003f04000 */
[----:B------:R-:W-:Y:S01]  /*02c0*/  @P0 MOV R9, 0xffffffff ;  /* 0xffffffff00090802 */ /* 0x000fe20000000f00 */
[----:B------:R0:W-:Y:S04]  /*02d0*/  @P0 STG.E desc[UR6][R6.64], RZ ;  /* 0x000000ff06000986 */ /* 0x0001e8000c101906 */
[----:B------:R0:W-:Y:S01]  /*02e0*/  @P0 STG.E desc[UR6][R6.64+-0x4], R9 ;  /* 0xfffffc0906000986 */ /* 0x0001e2000c101906 */
[----:B------:R-:W-:-:S13]  /*02f0*/  ISETP.NE.AND P0, PT, R8, RZ, PT ;  /* 0x000000ff0800720c */ /* 0x000fda0003f05270 */
[----:B0-----:R-:W-:Y:S05]  /*0300*/  @P0 BRA `(.L_x_2) ;  /* 0xfffffffc00cc0947 */ /* 0x001fea000383ffff */
.L_x_1:
[----:B------:R-:W-:Y:S05]  /*0310*/  BSYNC.RECONVERGENT B0 ;  /* 0x0000000000007941 */ /* 0x000fea0003800200 */
.L_x_0:
[----:B------:R-:W-:Y:S05]  /*0320*/  @!P1 EXIT ;  /* 0x000000000000994d */ /* 0x000fea0003800000 */
[----:B------:R-:W0:Y:S02]  /*0330*/  LDCU.64 UR4, c[0x0][0x380] ;  /* 0x00007000ff0477ac */ /* 0x000e240008000a00 */
[----:B0-----:R-:W-:-:S04]  /*0340*/  UIADD3 UR4, UP0, UPT, UR4, 0x7800, URZ ;  /* 0x0000780004047890 */ /* 0x001fc8000ff1e0ff */
[----:B------:R-:W-:-:S12]  /*0350*/  UIADD3.X UR5, UPT, UPT, URZ, UR5, URZ, UP0, !UPT ;  /* 0x00000005ff057290 */ /* 0x000fd800087fe4ff */
.L_x_3:
[----:B0-----:R-:W-:Y:S01]  /*0360*/  MOV R5, UR5 ;  /* 0x0000000500057c02 */ /* 0x001fe20008000f00 */
[----:B------:R-:W-:-:S04]  /*0370*/  IMAD.U32 R4, RZ, RZ, UR4 ;  /* 0x00000004ff047e24 */ /* 0x000fc8000f8e00ff */
[----:B------:R-:W-:-:S05]  /*0380*/  IMAD.WIDE R4, R3, 0xc, R4 ;  /* 0x0000000c03047825 */ /* 0x000fca00078e0204 */
[----:B------:R-:W2:Y:S04]  /*0390*/  LDG.E R6, desc[UR6][R4.64+-0x77fc] ;  /* 0xff88040604067981 */ /* 0x000ea8000c1e1900 */
[----:B------:R-:W3:Y:S04]  /*03a0*/  LDG.E R8, desc[UR6][R4.64+-0x3bfc] ;  /* 0xffc4040604087981 */ /* 0x000ee8000c1e1900 */
[----:B------:R-:W4:Y:S04]  /*03b0*/  LDG.E R10, desc[UR6][R4.64+0x4] ;  /* 0x00000406040a7981 */ /* 0x000f28000c1e1900 */
[----:B------:R-:W5:Y:S01]  /*03c0*/  LDG.E R12, desc[UR6][R4.64+0x3c04] ;  /* 0x003c0406040c7981 */ /* 0x000f62000c1e1900 */
[----:B------:R-:W-:Y:S01]  /*03d0*/  VIADD R3, R3, 0x1400 ;  /* 0x0000140003037836 */ /* 0x000fe20000000000 */
[----:B--2---:R-:W-:-:S04]  /*03e0*/  I2FP.F32.S32 R7, R6 ;  /* 0x0000000600077245 */ /* 0x004fc80000201400 */
[C---:B------:R-:W-:Y:S02]  /*03f0*/  FSETP.GT.AND P0, PT, R2.reuse, R7, PT ;  /* 0x000000070200720b */ /* 0x040fe40003f04000 */
[----:B---3--:R-:W-:Y:S02]  /*0400*/  I2FP.F32.S32 R9, R8 ;  /* 0x0000000800097245 */ /* 0x008fe40000201400 */
[----:B----4-:R-:W-:Y:S02]  /*0410*/  I2FP.F32.S32 R11, R10 ;  /* 0x0000000a000b7245 */ /* 0x010fe40000201400 */
[C---:B------:R-:W-:Y:S02]  /*0420*/  FSETP.GT.AND P1, PT, R2.reuse, R9, PT ;  /* 0x000000090200720b */ /* 0x040fe40003f24000 */
[----:B-----5:R-:W-:Y:S02]  /*0430*/  I2FP.F32.S32 R7, R12 ;  /* 0x0000000c00077245 */ /* 0x020fe40000201400 */
[----:B------:R-:W-:-:S02]  /*0440*/  FSETP.GT.AND P2, PT, R2, R11, PT ;  /* 0x0000000b0200720b */ /* 0x000fc40003f44000 */
[----:B------:R-:W-:Y:S01]  /*0450*/  FSETP.GT.AND P3, PT, R2, R7, PT ;  /* 0x000000070200720b */ /* 0x000fe20003f64000 */
[----:B------:R-:W-:Y:S01]  /*0460*/  @P0 IMAD.MOV.U32 R7, RZ, RZ, -0x1 ;  /* 0xffffffffff070424 */ /* 0x000fe200078e00ff */
[----:B------:R0:W-:Y:S04]  /*0470*/  @P0 STG.E desc[UR6][R4.64+-0x77fc], RZ ;  /* 0xff8804ff04000986 */ /* 0x0001e8000c101906 */
[----:B------:R0:W-:Y:S01]  /*0480*/  @P0 STG.E desc[UR6][R4.64+-0x7800], R7 ;  /* 0xff88000704000986 */ /* 0x0001e2000c101906 */
[----:B------:R-:W-:Y:S01]  /*0490*/  @P1 IMAD.MOV.U32 R9, RZ, RZ, -0x1 ;  /* 0xffffffffff091424 */ /* 0x000fe200078e00ff */
[----:B------:R-:W-:Y:S02]  /*04a0*/  ISETP.GE.AND P0, PT, R3, R0, PT ;  /* 0x000000000300720c */ /* 0x000fe40003f06270 */
[----:B------:R0:W-:Y:S01]  /*04b0*/  @P1 STG.E desc[UR6][R4.64+-0x3bfc], RZ ;  /* 0xffc404ff04001986 */ /* 0x0001e2000c101906 */
[----:B------:R-:W-:-:S02]  /*04c0*/  @P2 IMAD.MOV.U32 R11, RZ, RZ, -0x1 ;  /* 0xffffffffff0b2424 */ /* 0x000fc400078e00ff */
[----:B------:R-:W-:Y:S01]  /*04d0*/  @P3 MOV R13, 0xffffffff ;  /* 0xffffffff000d3802 */ /* 0x000fe20000000f00 */
[----:B------:R0:W-:Y:S04]  /*04e0*/  @P1 STG.E desc[UR6][R4.64+-0x3c00], R9 ;  /* 0xffc4000904001986 */ /* 0x0001e8000c101906 */
[----:B------:R0:W-:Y:S04]  /*04f0*/  @P2 STG.E desc[UR6][R4.64], R11 ;  /* 0x0000000b04002986 */ /* 0x0001e8000c101906 */
[----:B------:R0:W-:Y:S04]  /*0500*/  @P2 STG.E desc[UR6][R4.64+0x4], RZ ;  /* 0x000004ff04002986 */ /* 0x0001e8000c101906 */
[----:B------:R0:W-:Y:S04]  /*0510*/  @P3 STG.E desc[UR6][R4.64+0x3c04], RZ ;  /* 0x003c04ff04003986 */ /* 0x0001e8000c101906 */
[----:B------:R0:W-:Y:S01]  /*0520*/  @P3 STG.E desc[UR6][R4.64+0x3c00], R13 ;  /* 0x003c000d04003986 */ /* 0x0001e2000c101906 */
[----:B------:R-:W-:Y:S05]  /*0530*/  @!P0 BRA `(.L_x_3) ;  /* 0xfffffffc00888947 */ /* 0x000fea000383ffff */
[----:B------:R-:W-:Y:S05]  /*0540*/  EXIT ;  /* 0x000000000000794d */ /* 0x000fea0003800000 */
.L_x_4:
[----:B------:R-:W-:-:S00]  /*0550*/  BRA `(.L_x_4) ;  /* 0xfffffffc00fc7947 */ /* 0x000fc0000383ffff */
[----:B------:R-:W-:-:S00]  /*0560*/  NOP ;  /* 0x0000000000007918 */ /* 0x000fc00000000000 */
        /* <DEDUP_REMOVED lines=9> */
.L_x_71:


//--------------------- .text._Z13SLPAListener3PiS_S_S_P7triplesS1_ii --------------------------
	.section	.text._Z13SLPAListener3PiS_S_S_P7triplesS1_ii,"ax",@progbits
	.align	128
        .global         _Z13SLPAListener3PiS_S_S_P7triplesS1_ii
        .type           _Z13SLPAListener3PiS_S_S_P7triplesS1_ii,@function
        .size           _Z13SLPAListener3PiS_S_S_P7triplesS1_ii,(.L_x_72 - _Z13SLPAListener3PiS_S_S_P7triplesS1_ii)
        .other          _Z13SLPAListener3PiS_S_S_P7triplesS1_ii,@"STO_CUDA_ENTRY STV_DEFAULT"
_Z13SLPAListener3PiS_S_S_P7triplesS1_ii:
.text._Z13SLPAListener3PiS_S_S_P7triplesS1_ii:
[----:B------:R-:W-:Y:S01]  /*0000*/  LDC R1, c[0x0][0x37c] ;  /* 0x0000df00ff017b82 */ /* 0x000fe20000000800 */
[----:B------:R-:W0:Y:S07]  /*0010*/  S2R R0, SR_CTAID.X ;  /* 0x0000000000007919 */ /* 0x000e2e0000002500 */
[----:B------:R-:W1:Y:S01]  /*0020*/  LDC R7, c[0x0][0x3b0] ;  /* 0x0000ec00ff077b82 */ /* 0x000e620000000800 */
[----:B------:R-:W0:Y:S01]  /*0030*/  LDCU UR4, c[0x0][0x360] ;  /* 0x00006c00ff0477ac */ /* 0x000e220008000800 */
[----:B------:R-:W0:Y:S02]  /*0040*/  S2R R3, SR_TID.X ;  /* 0x0000000000037919 */ /* 0x000e240000002100 */
[----:B0-----:R-:W-:-:S05]  /*0050*/  IMAD R0, R0, UR4, R3 ;  /* 0x0000000400007c24 */ /* 0x001fca000f8e0203 */
[----:B-1----:R-:W-:-:S13]  /*0060*/  ISETP.GE.AND P0, PT, R0, R7, PT ;  /* 0x000000070000720c */ /* 0x002fda0003f06270 */
[----:B------:R-:W-:Y:S05]  /*0070*/  @P0 EXIT ;  /* 0x000000000000094d */ /* 0x000fea0003800000 */
[----:B------:R-:W-:Y:S01]  /*0080*/  ISETP.GE.AND P0, PT, R7, 0x1, PT ;  /* 0x000000010700780c */ /* 0x000fe20003f06270 */
[----:B------:R-:W0:-:S12]  /*0090*/  LDCU.64 UR4, c[0x0][0x358] ;  /* 0x00006b00ff0477ac */ /* 0x000e180008000a00 */
[----:B------:R-:W-:Y:S05]  /*00a0*/  @!P0 BRA `(.L_x_5) ;  /* 0x0000001800488947 */ /* 0x000fea0003800000 */
[C---:B------:R-:W-:Y:S02]  /*00b0*/  LOP3.LUT R2, R7.reuse, 0x7, RZ, 0xc0, !PT ;  /* 0x0000000707027812 */ /* 0x040fe400078ec0ff */
[C---:B------:R-:W-:Y:S02]  /*00c0*/  LOP3.LUT R4, R7.reuse, 0x7ffffff8, RZ, 0xc0, !PT ;  /* 0x7ffffff807047812 */ /* 0x040fe400078ec0ff */
[C---:B------:R-:W-:Y:S02]  /*00d0*/  LOP3.LUT R3, R7.reuse, 0x3, RZ, 0xc0, !PT ;  /* 0x0000000307037812 */ /* 0x040fe400078ec0ff */
[C---:B------:R-:W-:Y:S01]  /*00e0*/  LOP3.LUT R5, R7.reuse, 0xf, RZ, 0xc0, !PT ;  /* 0x0000000f07057812 */ /* 0x040fe200078ec0ff */
[----:B------:R-:W-:Y:S01]  /*00f0*/  IMAD.MOV R8, RZ, RZ, -R4 ;  /* 0x000000ffff087224 */ /* 0x000fe200078e0a04 */
[----:B------:R-:W-:Y:S01]  /*0100*/  LOP3.LUT R6, R7, 0x7ffffff0, RZ, 0xc0, !PT ;  /* 0x7ffffff007067812 */ /* 0x000fe200078ec0ff */
[----:B------:R-:W-:-:S07]  /*0110*/  VIADD R7, R2, 0xffffffff ;  /* 0xffffffff02077836 */ /* 0x000fce0000000000 */
.L_x_22:
[----:B-1----:R-:W1:Y:S01]  /*0120*/  LDCU.64 UR6, c[0x0][0x3b0] ;  /* 0x00007600ff0677ac */ /* 0x002e620008000a00 */
[----:B--2---:R-:W2:Y:S01]  /*0130*/  LDC.64 R12, c[0x0][0x380] ;  /* 0x0000e000ff0c7b82 */ /* 0x004ea20000000a00 */
[----:B------:R-:W-:Y:S02]  /*0140*/  HFMA2 R20, -RZ, RZ, 0, 0 ;  /* 0x00000000ff147431 */ /* 0x000fe400000001ff */
[----:B------:R-:W-:Y:S01]  /*0150*/  IMAD.MOV.U32 R10, RZ, RZ, RZ ;  /* 0x000000ffff0a7224 */ /* 0x000fe200078e00ff */
[----:B-1----:R-:W-:Y:S01]  /*0160*/  UISETP.GE.U32.AND UP0, UPT, UR6, 0x8, UPT ;  /* 0x000000080600788c */ /* 0x002fe2000bf06070 */
[C---:B------:R-:W-:Y:S02]  /*0170*/  IMAD R9, R0.reuse, UR7, RZ ;  /* 0x0000000700097c24 */ /* 0x040fe4000f8e02ff */
[----:B--2---:R-:W-:-:S06]  /*0180*/  IMAD.WIDE R12, R0, 0x4, R12 ;  /* 0x00000004000c7825 */ /* 0x004fcc00078e020c */
[----:B----4-:R-:W-:Y:S05]  /*0190*/  BRA.U !UP0, `(.L_x_6) ;  /* 0x00000005084c7547 */ /* 0x010fea000b800000 */
[----:B------:R-:W-:Y:S01]  /*01a0*/  IMAD.MOV.U32 R10, RZ, RZ, RZ ;  /* 0x000000ffff0a7224 */ /* 0x000fe200078e00ff */
[----:B------:R-:W-:Y:S01]  /*01b0*/  MOV R11, R9 ;  /* 0x00000009000b7202 */ /* 0x000fe20000000f00 */
[----:B------:R-:W-:-:S07]  /*01c0*/  IMAD.MOV.U32 R22, RZ, RZ, R8 ;  /* 0x000000ffff167224 */ /* 0x000fce00078e0008 */
.L_x_7:
[----:B01----:R-:W2:Y:S01]  /*01d0*/  LDG.E R19, desc[UR4][R12.64] ;  /* 0x000000040c137981 */ /* 0x003ea2000c1e1900 */
[----:B------:R-:W2:Y:S08]  /*01e0*/  LDC.64 R16, c[0x0][0x3a8] ;  /* 0x0000ea00ff107b82 */ /* 0x000eb00000000a00 */
[----:B------:R-:W0:Y:S02]  /*01f0*/  LDC.64 R14, c[0x0][0x3a0] ;  /* 0x0000e800ff0e7b82 */ /* 0x000e240000000a00 */
[----:B0-----:R-:W-:-:S05]  /*0200*/  IMAD.WIDE R14, R11, 0xc, R14 ;  /* 0x0000000c0b0e7825 */ /* 0x001fca00078e020e */
[----:B------:R-:W3:Y:S04]  /*0210*/  LDG.E R20, desc[UR4][R14.64] ;  /* 0x000000040e147981 */ /* 0x000ee8000c1e1900 */
[----:B------:R-:W4:Y:S01]  /*0220*/  LDG.E R24, desc[UR4][R14.64+0xc] ;  /* 0x00000c040e187981 */ /* 0x000f22000c1e1900 */
[----:B--2---:R-:W-:-:S05]  /*0230*/  IMAD.WIDE R18, R19, 0xc, R16 ;  /* 0x0000000c13127825 */ /* 0x004fca00078e0210 */
[----:B------:R-:W3:Y:S02]  /*0240*/  LDG.E R23, desc[UR4][R18.64] ;  /* 0x0000000412177981 */ /* 0x000ee4000c1e1900 */
[----:B---3--:R-:W-:-:S13]  /*0250*/  ISETP.NE.AND P6, PT, R20, R23, PT ;  /* 0x000000171400720c */ /* 0x008fda0003fc5270 */
[----:B------:R-:W2:Y:S02]  /*0260*/  @!P6 LDG.E R20, desc[UR4][R14.64+0x4] ;  /* 0x000004040e14e981 */ /* 0x000ea4000c1e1900 */
[----:B--2---:R-:W-:-:S05]  /*0270*/  @!P6 VIADD R25, R20, 0x1 ;  /* 0x000000011419e836 */ /* 0x004fca0000000000 */
[----:B------:R0:W-:Y:S04]  /*0280*/  @!P6 STG.E desc[UR4][R14.64+0x4], R25 ;  /* 0x000004190e00e986 */ /* 0x0001e8000c101904 */
[----:B------:R-:W2:Y:S02]  /*0290*/  @!P6 LDG.E R21, desc[UR4][R12.64] ;  /* 0x000000040c15e981 */ /* 0x000ea4000c1e1900 */
[----:B--2---:R-:W-:-:S05]  /*02a0*/  @!P6 IMAD.WIDE R20, R21, 0xc, R16 ;  /* 0x0000000c1514e825 */ /* 0x004fca00078e0210 */
[----:B------:R-:W4:Y:S02]  /*02b0*/  @!P6 LDG.E R23, desc[UR4][R20.64] ;  /* 0x000000041417e981 */ /* 0x000f24000c1e1900 */
[----:B----4-:R-:W-:Y:S02]  /*02c0*/  ISETP.NE.AND P0, PT, R24, R23, PT ;  /* 0x000000171800720c */ /* 0x010fe40003f05270 */
[----:B------:R-:W2:Y:S11]  /*02d0*/  LDG.E R24, desc[UR4][R14.64+0x18] ;  /* 0x000018040e187981 */ /* 0x000eb6000c1e1900 */
[----:B------:R-:W3:Y:S02]  /*02e0*/  @!P0 LDG.E R18, desc[UR4][R14.64+0x10] ;  /* 0x000010040e128981 */ /* 0x000ee4000c1e1900 */
[----:B---3--:R-:W-:-:S05]  /*02f0*/  @!P0 IADD3 R27, PT, PT, R18, 0x1, RZ ;  /* 0x00000001121b8810 */ /* 0x008fca0007ffe0ff */
[----:B------:R1:W-:Y:S04]  /*0300*/  @!P0 STG.E desc[UR4][R14.64+0x10], R27 ;  /* 0x0000101b0e008986 */ /* 0x0003e8000c101904 */
[----:B------:R-:W3:Y:S02]  /*0310*/  @!P0 LDG.E R19, desc[UR4][R12.64] ;  /* 0x000000040c138981 */ /* 0x000ee4000c1e1900 */
[----:B---3--:R-:W-:-:S05]  /*0320*/  @!P0 IMAD.WIDE R18, R19, 0xc, R16 ;  /* 0x0000000c13128825 */ /* 0x008fca00078e0210 */
[----:B------:R-:W2:Y:S02]  /*0330*/  @!P0 LDG.E R23, desc[UR4][R18.64] ;  /* 0x0000000412178981 */ /* 0x000ea4000c1e1900 */
[----:B--2---:R-:W-:-:S13]  /*0340*/  ISETP.NE.AND P1, PT, R24, R23, PT ;  /* 0x000000171800720c */ /* 0x004fda0003f25270 */
[----:B------:R-:W0:Y:S02]  /*0350*/  @!P1 LDG.E R24, desc[UR4][R14.64+0x1c] ;  /* 0x00001c040e189981 */ /* 0x000e24000c1e1900 */
[----:B0-----:R-:W-:Y:S02]  /*0360*/  @!P1 VIADD R25, R24, 0x1 ;  /* 0x0000000118199836 */ /* 0x001fe40000000000 */
[----:B------:R-:W2:Y:S04]  /*0370*/  LDG.E R24, desc[UR4][R14.64+0x24] ;  /* 0x000024040e187981 */ /* 0x000ea8000c1e1900 */
[----:B------:R0:W-:Y:S04]  /*0380*/  @!P1 STG.E desc[UR4][R14.64+0x1c], R25 ;  /* 0x00001c190e009986 */ /* 0x0001e8000c101904 */
[----:B------:R-:W3:Y:S02]  /*0390*/  @!P1 LDG.E R21, desc[UR4][R12.64] ;  /* 0x000000040c159981 */ /* 0x000ee4000c1e1900 */
[----:B---3--:R-:W-:-:S05]  /*03a0*/  @!P1 IMAD.WIDE R20, R21, 0xc, R16 ;  /* 0x0000000c15149825 */ /* 0x008fca00078e0210 */
[----:B------:R-:W2:Y:S02]  /*03b0*/  @!P1 LDG.E R23, desc[UR4][R20.64] ;  /* 0x0000000414179981 */ /* 0x000ea4000c1e1900 */
[----:B--2---:R-:W-:-:S13]  /*03c0*/  ISETP.NE.AND P2, PT, R24, R23, PT ;  /* 0x000000171800720c */ /* 0x004fda0003f45270 */
[----:B------:R-:W1:Y:S02]  /*03d0*/  @!P2 LDG.E R24, desc[UR4][R14.64+0x28] ;  /* 0x000028040e18a981 */ /* 0x000e64000c1e1900 */
[----:B-1----:R-:W-:Y:S02]  /*03e0*/  @!P2 VIADD R27, R24, 0x1 ;  /* 0x00000001181ba836 */ /* 0x002fe40000000000 */
[----:B------:R-:W2:Y:S04]  /*03f0*/  LDG.E R24, desc[UR4][R14.64+0x30] ;  /* 0x000030040e187981 */ /* 0x000ea8000c1e1900 */
[----:B------:R1:W-:Y:S04]  /*0400*/  @!P2 STG.E desc[UR4][R14.64+0x28], R27 ;  /* 0x0000281b0e00a986 */ /* 0x0003e8000c101904 */
[----:B------:R-:W3:Y:S02]  /*0410*/  @!P2 LDG.E R19, desc[UR4][R12.64] ;  /* 0x000000040c13a981 */ /* 0x000ee4000c1e1900 */
[----:B---3--:R-:W-:-:S05]  /*0420*/  @!P2 IMAD.WIDE R18, R19, 0xc, R16 ;  /* 0x0000000c1312a825 */ /* 0x008fca00078e0210 */
[----:B------:R-:W2:Y:S02]  /*0430*/  @!P2 LDG.E R23, desc[UR4][R18.64] ;  /* 0x000000041217a981 */ /* 0x000ea4000c1e1900 */
[----:B--2---:R-:W-:-:S13]  /*0440*/  ISETP.NE.AND P3, PT, R24, R23, PT ;  /* 0x000000171800720c */ /* 0x004fda0003f65270 */
[----:B------:R-:W0:Y:S02]  /*0450*/  @!P3 LDG.E R24, desc[UR4][R14.64+0x34] ;  /* 0x000034040e18b981 */ /* 0x000e24000c1e1900 */
[----:B0-----:R-:W-:Y:S02]  /*0460*/  @!P3 IADD3 R25, PT, PT, R24, 0x1, RZ ;  /* 0x000000011819b810 */ /* 0x001fe40007ffe0ff */
[----:B------:R-:W2:Y:S04]  /*0470*/  LDG.E R24, desc[UR4][R14.64+0x3c] ;  /* 0x00003c040e187981 */ /* 0x000ea8000c1e1900 */
[----:B------:R0:W-:Y:S04]  /*0480*/  @!P3 STG.E desc[UR4][R14.64+0x34], R25 ;  /* 0x000034190e00b986 */ /* 0x0001e8000c101904 */
[----:B------:R-:W3:Y:S02]  /*0490*/  @!P3 LDG.E R21, desc[UR4][R12.64] ;  /* 0x000000040c15b981 */ /* 0x000ee4000c1e1900 */
[----:B---3--:R-:W-:-:S05]  /*04a0*/  @!P3 IMAD.WIDE R20, R21, 0xc, R16 ;  /* 0x0000000c1514b825 */ /* 0x008fca00078e0210 */
[----:B------:R-:W2:Y:S04]  /*04b0*/  @!P3 LDG.E R23, desc[UR4][R20.64] ;  /* 0x000000041417b981 */ /* 0x000ea8000c1e1900 */
[----:B------:R-:W3:Y:S01]  /*04c0*/  LDG.E R20, desc[UR4][R14.64+0x54] ;  /* 0x000054040e147981 */ /* 0x000ee2000c1e1900 */
[----:B--2---:R-:W-:-:S13]  /*04d0*/  ISETP.NE.AND P4, PT, R24, R23, PT ;  /* 0x000000171800720c */ /* 0x004fda0003f85270 */
[----:B------:R-:W1:Y:S02]  /*04e0*/  @!P4 LDG.E R24, desc[UR4][R14.64+0x40] ;  /* 0x000040040e18c981 */ /* 0x000e64000c1e1900 */
[----:B-1----:R-:W-:Y:S02]  /*04f0*/  @!P4 VIADD R27, R24, 0x1 ;  /* 0x00000001181bc836 */ /* 0x002fe40000000000 */
[----:B------:R-:W2:Y:S04]  /*0500*/  LDG.E R24, desc[UR4][R14.64+0x48] ;  /* 0x000048040e187981 */ /* 0x000ea8000c1e1900 */
[----:B------:R1:W-:Y:S04]  /*0510*/  @!P4 STG.E desc[UR4][R14.64+0x40], R27 ;  /* 0x0000401b0e00c986 */ /* 0x0003e8000c101904 */
[----:B------:R-:W4:Y:S02]  /*0520*/  @!P4 LDG.E R19, desc[UR4][R12.64] ;  /* 0x000000040c13c981 */ /* 0x000f24000c1e1900 */
[----:B----4-:R-:W-:-:S05]  /*0530*/  @!P4 IMAD.WIDE R18, R19, 0xc, R16 ;  /* 0x0000000c1312c825 */ /* 0x010fca00078e0210 */
[----:B------:R-:W2:Y:S02]  /*0540*/  @!P4 LDG.E R23, desc[UR4][R18.64] ;  /* 0x000000041217c981 */ /* 0x000ea4000c1e1900 */
[----:B--2---:R-:W-:-:S13]  /*0550*/  ISETP.NE.AND P5, PT, R24, R23, PT ;  /* 0x000000171800720c */ /* 0x004fda0003fa5270 */
[----:B------:R-:W2:Y:S02]  /*0560*/  @!P5 LDG.E R24, desc[UR4][R14.64+0x4c] ;  /* 0x00004c040e18d981 */ /* 0x000ea4000c1e1900 */
[----:B--2---:R-:W-:-:S05]  /*0570*/  @!P5 VIADD R21, R24, 0x1 ;  /* 0x000000011815d836 */ /* 0x004fca0000000000 */
[----:B------:R1:W-:Y:S04]  /*0580*/  @!P5 STG.E desc[UR4][R14.64+0x4c], R21 ;  /* 0x00004c150e00d986 */ /* 0x0003e8000c101904 */
[----:B0-----:R-:W2:Y:S02]  /*0590*/  @!P5 LDG.E R25, desc[UR4][R12.64] ;  /* 0x000000040c19d981 */ /* 0x001ea4000c1e1900 */
[----:B--2---:R-:W-:-:S05]  /*05a0*/  @!P5 IMAD.WIDE R16, R25, 0xc, R16 ;  /* 0x0000000c1910d825 */ /* 0x004fca00078e0210 */
[----:B------:R-:W3:Y:S01]  /*05b0*/  @!P5 LDG.E R23, desc[UR4][R16.64] ;  /* 0x000000041017d981 */ /* 0x000ee2000c1e1900 */
[----:B------:R-:W-:Y:S02]  /*05c0*/  @!P6 MOV R10, 0x1 ;  /* 0x00000001000ae802 */ /* 0x000fe40000000f00 */
[----:B---3--:R-:W-:-:S13]  /*05d0*/  ISETP.NE.AND P6, PT, R20, R23, PT ;  /* 0x000000171400720c */ /* 0x008fda0003fc5270 */
[----:B------:R-:W2:Y:S01]  /*05e0*/  @!P6 LDG.E R18, desc[UR4][R14.64+0x58] ;  /* 0x000058040e12e981 */ /* 0x000ea2000c1e1900 */
[----:B------:R-:W-:Y:S01]  /*05f0*/  IADD3 R22, PT, PT, R22, 0x8, RZ ;  /* 0x0000000816167810 */ /* 0x000fe20007ffe0ff */
[----:B------:R-:W-:-:S03]  /*0600*/  @!P0 IMAD.MOV.U32 R10, RZ, RZ, 0x1 ;  /* 0x00000001ff0a8424 */ /* 0x000fc600078e00ff */
[----:B------:R-:W-:Y:S02]  /*0610*/  ISETP.NE.AND P0, PT, R22, RZ, PT ;  /* 0x000000ff1600720c */ /* 0x000fe40003f05270 */
[----:B------:R-:W-:Y:S01]  /*0620*/  @!P1 MOV R10, 0x1 ;  /* 0x00000001000a9802 */ /* 0x000fe20000000f00 */
[----:B------:R-:W-:Y:S02]  /*0630*/  @!P2 IMAD.MOV.U32 R10, RZ, RZ, 0x1 ;  /* 0x00000001ff0aa424 */ /* 0x000fe400078e00ff */
[----:B------:R-:W-:Y:S02]  /*0640*/  @!P3 IMAD.MOV.U32 R10, RZ, RZ, 0x1 ;  /* 0x00000001ff0ab424 */ /* 0x000fe400078e00ff */
[----:B------:R-:W-:Y:S01]  /*0650*/  @!P4 IMAD.MOV.U32 R10, RZ, RZ, 0x1 ;  /* 0x00000001ff0ac424 */ /* 0x000fe200078e00ff */
[----:B------:R-:W-:Y:S01]  /*0660*/  IADD3 R11, PT, PT, R11, 0x8, RZ ;  /* 0x000000080b0b7810 */ /* 0x000fe20007ffe0ff */
[----:B------:R-:W-:Y:S02]  /*0670*/  @!P5 IMAD.MOV.U32 R10, RZ, RZ, 0x1 ;  /* 0x00000001ff0ad424 */ /* 0x000fe400078e00ff */
[----:B------:R-:W-:-:S02]  /*0680*/  @!P6 IMAD.MOV.U32 R10, RZ, RZ, 0x1 ;  /* 0x00000001ff0ae424 */ /* 0x000fc400078e00ff */
[----:B--2---:R-:W-:-:S05]  /*0690*/  @!P6 VIADD R19, R18, 0x1 ;  /* 0x000000011213e836 */ /* 0x004fca0000000000 */
[----:B------:R1:W-:Y:S01]  /*06a0*/  @!P6 STG.E desc[UR4][R14.64+0x58], R19 ;  /* 0x000058130e00e986 */ /* 0x0003e2000c101904 */
[----:B------:R-:W-:Y:S05]  /*06b0*/  @P0 BRA `(.L_x_7) ;  /* 0xfffffff800c40947 */ /* 0x000fea000383ffff */
[----:B------:R-:W-:-:S07]  /*06c0*/  IMAD.MOV.U32 R20, RZ, RZ, R4 ;  /* 0x000000ffff147224 */ /* 0x000fce00078e0004 */
.L_x_6:
[----:B------:R-:W-:-:S13]  /*06d0*/  ISETP.NE.AND P0, PT, R2, RZ, PT ;  /* 0x000000ff0200720c */ /* 0x000fda0003f05270 */
[----:B------:R-:W-:Y:S05]  /*06e0*/  @!P0 BRA `(.L_x_8) ;  /* 0x0000000400708947 */ /* 0x000fea0003800000 */
[----:B------:R-:W-:Y:S02]  /*06f0*/  ISETP.GE.U32.AND P1, PT, R7, 0x3, PT ;  /* 0x000000030700780c */ /* 0x000fe40003f26070 */
[----:B------:R-:W-:-:S11]  /*0700*/  ISETP.NE.AND P5, PT, R3, RZ, PT ;  /* 0x000000ff0300720c */ /* 0x000fd60003fa5270 */
[----:B------:R-:W-:Y:S05]  /*0710*/  @!P1 BRA `(.L_x_9) ;  /* 0x0000000000a49947 */ /* 0x000fea0003800000 */
[----:B0-----:R-:W2:Y:S01]  /*0720*/  LDG.E R17, desc[UR4][R12.64] ;  /* 0x000000040c117981 */ /* 0x001ea2000c1e1900 */
[----:B-1----:R-:W2:Y:S01]  /*0730*/  LDC.64 R14, c[0x0][0x3a8] ;  /* 0x0000ea00ff0e7b82 */ /* 0x002ea20000000a00 */
[----:B------:R-:W-:-:S07]  /*0740*/  IADD3 R11, PT, PT, R9, R20, RZ ;  /* 0x00000014090b7210 */ /* 0x000fce0007ffe0ff */
        /* <DEDUP_REMOVED lines=12> */
[----:B------:R-:W4:Y:S04]  /*0810*/  @!P1 LDG.E R11, desc[UR4][R22.64] ;  /* 0x00000004160b9981 */ /* 0x000f28000c1e1900 */
[----:B------:R-:W2:Y:S01]  /*0820*/  LDG.E R22, desc[UR4][R18.64+0x24] ;  /* 0x0000240412167981 */ /* 0x000ea2000c1e1900 */
[----:B----4-:R-:W-:-:S03]  /*0830*/  ISETP.NE.AND P2, PT, R24, R11, PT ;  /* 0x0000000b1800720c */ /* 0x010fc60003f45270 */
[----:B------:R-:W3:Y:S10]  /*0840*/  LDG.E R24, desc[UR4][R18.64+0x18] ;  /* 0x0000180412187981 */ /* 0x000ef4000c1e1900 */
[----:B------:R-:W4:Y:S02]  /*0850*/  @!P2 LDG.E R16, desc[UR4][R18.64+0x10] ;  /* 0x000010041210a981 */ /* 0x000f24000c1e1900 */
[----:B----4-:R-:W-:-:S05]  /*0860*/  @!P2 VIADD R25, R16, 0x1 ;  /* 0x000000011019a836 */ /* 0x010fca0000000000 */
[----:B------:R4:W-:Y:S04]  /*0870*/  @!P2 STG.E desc[UR4][R18.64+0x10], R25 ;  /* 0x000010191200a986 */ /* 0x0009e8000c101904 */
[----:B------:R-:W5:Y:S02]  /*0880*/  @!P2 LDG.E R17, desc[UR4][R12.64] ;  /* 0x000000040c11a981 */ /* 0x000f64000c1e1900 */
[----:B-----5:R-:W-:-:S05]  /*0890*/  @!P2 IMAD.WIDE R16, R17, 0xc, R14 ;  /* 0x0000000c1110a825 */ /* 0x020fca00078e020e */
[----:B------:R-:W3:Y:S02]  /*08a0*/  @!P2 LDG.E R11, desc[UR4][R16.64] ;  /* 0x00000004100ba981 */ /* 0x000ee4000c1e1900 */
[----:B---3--:R-:W-:-:S13]  /*08b0*/  ISETP.NE.AND P3, PT, R24, R11, PT ;  /* 0x0000000b1800720c */ /* 0x008fda0003f65270 */
[----:B0-----:R-:W3:Y:S02]  /*08c0*/  @!P3 LDG.E R21, desc[UR4][R18.64+0x1c] ;  /* 0x00001c041215b981 */ /* 0x001ee4000c1e1900 */
[----:B---3--:R-:W-:-:S05]  /*08d0*/  @!P3 IADD3 R21, PT, PT, R21, 0x1, RZ ;  /* 0x000000011515b810 */ /* 0x008fca0007ffe0ff */
[----:B------:R4:W-:Y:S04]  /*08e0*/  @!P3 STG.E desc[UR4][R18.64+0x1c], R21 ;  /* 0x00001c151200b986 */ /* 0x0009e8000c101904 */
[----:B------:R-:W3:Y:S02]  /*08f0*/  @!P3 LDG.E R23, desc[UR4][R12.64] ;  /* 0x000000040c17b981 */ /* 0x000ee4000c1e1900 */
[----:B---3--:R-:W-:-:S05]  /*0900*/  @!P3 IMAD.WIDE R14, R23, 0xc, R14 ;  /* 0x0000000c170eb825 */ /* 0x008fca00078e020e */
[----:B------:R-:W2:Y:S02]  /*0910*/  @!P3 LDG.E R11, desc[UR4][R14.64] ;  /* 0x000000040e0bb981 */ /* 0x000ea4000c1e1900 */
[----:B--2---:R-:W-:-:S13]  /*0920*/  ISETP.NE.AND P4, PT, R22, R11, PT ;  /* 0x0000000b1600720c */ /* 0x004fda0003f85270 */
[----:B------:R-:W2:Y:S01]  /*0930*/  @!P4 LDG.E R11, desc[UR4][R18.64+0x28] ;  /* 0x00002804120bc981 */ /* 0x000ea2000c1e1900 */
[----:B------:R-:W-:Y:S01]  /*0940*/  @!P1 IMAD.MOV.U32 R10, RZ, RZ, 0x1 ;  /* 0x00000001ff0a9424 */ /* 0x000fe200078e00ff */
[----:B------:R-:W-:Y:S01]  /*0950*/  @!P2 MOV R10, 0x1 ;  /* 0x00000001000aa802 */ /* 0x000fe20000000f00 */
[----:B------:R-:W-:Y:S01]  /*0960*/  @!P3 IMAD.MOV.U32 R10, RZ, RZ, 0x1 ;  /* 0x00000001ff0ab424 */ /* 0x000fe200078e00ff */
[----:B------:R-:W-:Y:S01]  /*0970*/  @!P4 MOV R10, 0x1 ;  /* 0x00000001000ac802 */ /* 0x000fe20000000f00 */
[----:B------:R-:W-:Y:S02]  /*0980*/  VIADD R20, R20, 0x4 ;  /* 0x0000000414147836 */ /* 0x000fe40000000000 */
[----:B--2---:R-:W-:-:S05]  /*0990*/  @!P4 VIADD R11, R11, 0x1 ;  /* 0x000000010b0bc836 */ /* 0x004fca0000000000 */
[----:B------:R4:W-:Y:S02]  /*09a0*/  @!P4 STG.E desc[UR4][R18.64+0x28], R11 ;  /* 0x0000280b1200c986 */ /* 0x0009e4000c101904 */
.L_x_9:
[----:B------:R-:W-:Y:S04]  /*09b0*/  BSSY.RECONVERGENT B0, `(.L_x_8) ;  /* 0x000002f000007945 */ /* 0x000fe80003800200 */
[----:B------:R-:W-:Y:S05]  /*09c0*/  @!P5 BRA `(.L_x_10) ;  /* 0x0000000000b4d947 */ /* 0x000fea0003800000 */
[----:B------:R-:W-:-:S13]  /*09d0*/  ISETP.NE.AND P1, PT, R3, 0x1, PT ;  /* 0x000000010300780c */ /* 0x000fda0003f25270 */
[----:B------:R-:W-:Y:S05]  /*09e0*/  @!P1 BRA `(.L_x_11) ;  /* 0x0000000000689947 */ /* 0x000fea0003800000 */
[----:B0-----:R-:W2:Y:S01]  /*09f0*/  LDG.E R17, desc[UR4][R12.64] ;  /* 0x000000040c117981 */ /* 0x001ea2000c1e1900 */
[----:B-1----:R-:W2:Y:S01]  /*0a00*/  LDC.64 R14, c[0x0][0x3a8] ;  /* 0x0000ea00ff0e7b82 */ /* 0x002ea20000000a00 */
[----:B----4-:R-:W-:-:S07]  /*0a10*/  IMAD.IADD R11, R9, 0x1, R20 ;  /* 0x00000001090b7824 */ /* 0x010fce00078e0214 */
[----:B------:R-:W0:Y:S02]  /*0a20*/  LDC.64 R18, c[0x0][0x3a0] ;  /* 0x0000e800ff127b82 */ /* 0x000e240000000a00 */
[----:B0-----:R-:W-:-:S05]  /*0a30*/  IMAD.WIDE R18, R11, 0xc, R18 ;  /* 0x0000000c0b127825 */ /* 0x001fca00078e0212 */
[----:B------:R-:W3:Y:S01]  /*0a40*/  LDG.E R11, desc[UR4][R18.64] ;  /* 0x00000004120b7981 */ /* 0x000ee2000c1e1900 */
[----:B--2---:R-:W-:-:S05]  /*0a50*/  IMAD.WIDE R16, R17, 0xc, R14 ;  /* 0x0000000c11107825 */ /* 0x004fca00078e020e */
[----:B------:R-:W3:Y:S02]  /*0a60*/  LDG.E R22, desc[UR4][R16.64] ;  /* 0x0000000410167981 */ /* 0x000ee4000c1e1900 */
[----:B---3--:R-:W-:-:S13]  /*0a70*/  ISETP.NE.AND P1, PT, R11, R22, PT ;  /* 0x000000160b00720c */ /* 0x008fda0003f25270 */
[----:B------:R-:W2:Y:S02]  /*0a80*/  @!P1 LDG.E R11, desc[UR4][R18.64+0x4] ;  /* 0x00000404120b9981 */ /* 0x000ea4000c1e1900 */
[----:B--2---:R-:W-:-:S05]  /*0a90*/  @!P1 VIADD R11, R11, 0x1 ;  /* 0x000000010b0b9836 */ /* 0x004fca0000000000 */
[----:B------:R0:W-:Y:S04]  /*0aa0*/  @!P1 STG.E desc[UR4][R18.64+0x4], R11 ;  /* 0x0000040b12009986 */ /* 0x0001e8000c101904 */
[----:B------:R-:W2:Y:S02]  /*0ab0*/  @!P1 LDG.E R21, desc[UR4][R12.64] ;  /* 0x000000040c159981 */ /* 0x000ea4000c1e1900 */
[----:B--2---:R-:W-:Y:S02]  /*0ac0*/  @!P1 IMAD.WIDE R14, R21, 0xc, R14 ;  /* 0x0000000c150e9825 */ /* 0x004fe400078e020e */
[----:B------:R-:W2:Y:S04]  /*0ad0*/  LDG.E R21, desc[UR4][R18.64+0xc] ;  /* 0x00000c0412157981 */ /* 0x000ea8000c1e1900 */
[----:B------:R-:W2:Y:S01]  /*0ae0*/  @!P1 LDG.E R22, desc[UR4][R14.64] ;  /* 0x000000040e169981 */ /* 0x000ea2000c1e1900 */
[----:B------:R-:W-:Y:S01]  /*0af0*/  BSSY.RECONVERGENT B1, `(.L_x_12) ;  /* 0x0000008000017945 */ /* 0x000fe20003800200 */
[----:B------:R-:W-:-:S02]  /*0b00*/  @!P1 MOV R10, 0x1 ;  /* 0x00000001000a9802 */ /* 0x000fc40000000f00 */
[----:B--2---:R-:W-:-:S13]  /*0b10*/  ISETP.NE.AND P2, PT, R21, R22, PT ;  /* 0x000000161500720c */ /* 0x004fda0003f45270 */
[----:B0-----:R-:W-:Y:S05]  /*0b20*/  @P2 BRA `(.L_x_13) ;  /* 0x0000000000102947 */ /* 0x001fea0003800000 */
[----:B------:R-:W2:Y:S02]  /*0b30*/  LDG.E R10, desc[UR4][R18.64+0x10] ;  /* 0x00001004120a7981 */ /* 0x000ea4000c1e1900 */
[----:B--2---:R-:W-:Y:S02]  /*0b40*/  VIADD R11, R10, 0x1 ;  /* 0x000000010a0b7836 */ /* 0x004fe40000000000 */
[----:B------:R-:W-:-:S03]  /*0b50*/  IMAD.MOV.U32 R10, RZ, RZ, 0x1 ;  /* 0x00000001ff0a7424 */ /* 0x000fc600078e00ff */
[----:B------:R0:W-:Y:S04]  /*0b60*/  STG.E desc[UR4][R18.64+0x10], R11 ;  /* 0x0000100b12007986 */ /* 0x0001e8000c101904 */
.L_x_13:
[----:B------:R-:W-:Y:S05]  /*0b70*/  BSYNC.RECONVERGENT B1 ;  /* 0x0000000000017941 */ /* 0x000fea0003800200 */
.L_x_12:
[----:B------:R-:W-:-:S07]  /*0b80*/  IADD3 R20, PT, PT, R20, 0x2, RZ ;  /* 0x0000000214147810 */ /* 0x000fce0007ffe0ff */
.L_x_11:
[----:B------:R-:W2:Y:S02]  /*0b90*/  LDCU UR6, c[0x0][0x3b0] ;  /* 0x00007600ff0677ac */ /* 0x000ea40008000800 */
[----:B--2---:R-:W-:-:S09]  /*0ba0*/  ULOP3.LUT UP0, URZ, UR6, 0x1, URZ, 0xc0, !UPT ;  /* 0x0000000106ff7892 */ /* 0x004fd2000f80c0ff */
[----:B------:R-:W-:Y:S05]  /*0bb0*/  BRA.U !UP0, `(.L_x_10) ;  /* 0x0000000108387547 */ /* 0x000fea000b800000 */
[----:B01--4-:R-:W2:Y:S01]  /*0bc0*/  LDG.E R19, desc[UR4][R12.64] ;  /* 0x000000040c137981 */ /* 0x013ea2000c1e1900 */
[----:B------:R-:W2:Y:S01]  /*0bd0*/  LDC.64 R16, c[0x0][0x3a8] ;  /* 0x0000ea00ff107b82 */ /* 0x000ea20000000a00 */
[----:B------:R-:W-:-:S07]  /*0be0*/  IMAD.IADD R11, R9, 0x1, R20 ;  /* 0x00000001090b7824 */ /* 0x000fce00078e0214 */
[----:B------:R-:W0:Y:S02]  /*0bf0*/  LDC.64 R14, c[0x0][0x3a0] ;  /* 0x0000e800ff0e7b82 */ /* 0x000e240000000a00 */
[----:B0-----:R-:W-:-:S05]  /*0c00*/  IMAD.WIDE R14, R11, 0xc, R14 ;  /* 0x0000000c0b0e7825 */ /* 0x001fca00078e020e */
[----:B------:R-:W3:Y:S01]  /*0c10*/  LDG.E R11, desc[UR4][R14.64] ;  /* 0x000000040e0b7981 */ /* 0x000ee2000c1e1900 */
[----:B--2---:R-:W-:-:S06]  /*0c20*/  IMAD.WIDE R16, R19, 0xc, R16 ;  /* 0x0000000c13107825 */ /* 0x004fcc00078e0210 */
[----:B------:R-:W3:Y:S02]  /*0c30*/  LDG.E R16, desc[UR4][R16.64] ;  /* 0x0000000410107981 */ /* 0x000ee4000c1e1900 */
[----:B---3--:R-:W-:-:S13]  /*0c40*/  ISETP.NE.AND P1, PT, R11, R16, PT ;  /* 0x000000100b00720c */ /* 0x008fda0003f25270 */
[----:B------:R-:W-:Y:S05]  /*0c50*/  @P1 BRA `(.L_x_10) ;  /* 0x0000000000101947 */ /* 0x000fea0003800000 */
[----:B------:R-:W2:Y:S02]  /*0c60*/  LDG.E R10, desc[UR4][R14.64+0x4] ;  /* 0x000004040e0a7981 */ /* 0x000ea4000c1e1900 */
[----:B--2---:R-:W-:Y:S02]  /*0c70*/  VIADD R11, R10, 0x1 ;  /* 0x000000010a0b7836 */ /* 0x004fe40000000000 */
[----:B------:R-:W-:-:S03]  /*0c80*/  HFMA2 R10, -RZ, RZ, 0, 5.9604644775390625e-08 ;  /* 0x00000001ff0a7431 */ /* 0x000fc600000001ff */
[----:B------:R2:W-:Y:S04]  /*0c90*/  STG.E desc[UR4][R14.64+0x4], R11 ;  /* 0x0000040b0e007986 */ /* 0x0005e8000c101904 */
.L_x_10:
[----:B0-----:R-:W-:Y:S05]  /*0ca0*/  BSYNC.RECONVERGENT B0 ;  /* 0x0000000000007941 */ /* 0x001fea0003800200 */
.L_x_8:
[----:B------:R-:W-:Y:S01]  /*0cb0*/  ISETP.NE.AND P1, PT, R10, RZ, PT ;  /* 0x000000ff0a00720c */ /* 0x000fe20003f25270 */
[----:B------:R-:W-:-:S12]  /*0cc0*/  BSSY.RECONVERGENT B0, `(.L_x_14) ;  /* 0x00000cb000007945 */ /* 0x000fd80003800200 */
[----:B------:R-:W-:Y:S05]  /*0cd0*/  @P1 BRA `(.L_x_15) ;  /* 0x0000000c00241947 */ /* 0x000fea0003800000 */
[----:B--2-4-:R-:W2:Y:S08]  /*0ce0*/  LDC.64 R10, c[0x0][0x398] ;  /* 0x0000e600ff0a7b82 */ /* 0x014eb00000000a00 */
[----:B-1----:R-:W1:Y:S01]  /*0cf0*/  LDC R15, c[0x0][0x3b0] ;  /* 0x0000ec00ff0f7b82 */ /* 0x002e620000000800 */
[----:B--2---:R-:W-:-:S05]  /*0d00*/  IMAD.WIDE R10, R0, 0x4, R10 ;  /* 0x00000004000a7825 */ /* 0x004fca00078e020a */
[----:B0-----:R-:W1:Y:S02]  /*0d10*/  LDG.E R16, desc[UR4][R10.64] ;  /* 0x000000040a107981 */ /* 0x001e64000c1e1900 */
[----:B-1----:R-:W-:-:S13]  /*0d20*/  ISETP.GE.AND P1, PT, R16, R15, PT ;  /* 0x0000000f1000720c */ /* 0x002fda0003f26270 */
[----:B------:R-:W-:Y:S05]  /*0d30*/  @!P1 BRA `(.L_x_16) ;  /* 0x0000000800bc9947 */ /* 0x000fea0003800000 */
[----:B------:R-:W-:Y:S01]  /*0d40*/  ISETP.GE.U32.AND P1, PT, R15, 0x10, PT ;  /* 0x000000100f00780c */ /* 0x000fe20003f26070 */
[----:B------:R-:W-:Y:S01]  /*0d50*/  IMAD.MOV.U32 R19, RZ, RZ, 0x3b9aca00 ;  /* 0x3b9aca00ff137424 */ /* 0x000fe200078e00ff */
[----:B------:R-:W-:Y:S01]  /*0d60*/  MOV R15, RZ ;  /* 0x000000ff000f7202 */ /* 0x000fe20000000f00 */
[----:B------:R-:W-:-:S10]  /*0d70*/  IMAD.MOV.U32 R14, RZ, RZ, -0x1 ;  /* 0xffffffffff0e7424 */ /* 0x000fd400078e00ff */
[----:B------:R-:W-:Y:S05]  /*0d80*/  @!P1 BRA `(.L_x_17) ;  /* 0x0000000400289947 */ /* 0x000fea0003800000 */
[----:B------:R-:W-:Y:S02]  /*0d90*/  HFMA2 R15, -RZ, RZ, 0, 0 ;  /* 0x00000000ff0f7431 */ /* 0x000fe400000001ff */
[----:B------:R-:W-:Y:S02]  /*0da0*/  IMAD.MOV.U32 R19, RZ, RZ, 0x3b9aca00 ;  /* 0x3b9aca00ff137424 */ /* 0x000fe400078e00ff */
[----:B------:R-:W-:-:S07]  /*0db0*/  IMAD.MOV.U32 R14, RZ, RZ, -0x1 ;  /* 0xffffffffff0e7424 */ /* 0x000fce00078e00ff */
.L_x_18:
[----:B------:R-:W0:Y:S01]  /*0dc0*/  LDC.64 R10, c[0x0][0x3a0] ;  /* 0x0000e800ff0a7b82 */ /* 0x000e220000000a00 */
[----:B------:R-:W-:-:S04]  /*0dd0*/  IMAD.IADD R17, R9, 0x1, R15 ;  /* 0x0000000109117824 */ /* 0x000fc800078e020f */
[----:B0-----:R-:W-:-:S05]  /*0de0*/  IMAD.WIDE R10, R17, 0xc, R10 ;  /* 0x0000000c110a7825 */ /* 0x001fca00078e020a */
[----:B------:R-:W2:Y:S04]  /*0df0*/  LDG.E R24, desc[UR4][R10.64+0x4] ;  /* 0x000004040a187981 */ /* 0x000ea8000c1e1900 */
[----:B------:R-:W3:Y:S04]  /*0e00*/  LDG.E R26, desc[UR4][R10.64+0x10] ;  /* 0x000010040a1a7981 */ /* 0x000ee8000c1e1900 */
[----:B------:R-:W4:Y:S04]  /*0e10*/  LDG.E R23, desc[UR4][R10.64+0x1c] ;  /* 0x00001c040a177981 */ /* 0x000f28000c1e1900 */
[----:B------:R-:W5:Y:S04]  /*0e20*/  LDG.E R22, desc[UR4][R10.64+0x28] ;  /* 0x000028040a167981 */ /* 0x000f68000c1e1900 */
[----:B------:R-:W5:Y:S04]  /*0e30*/  LDG.E R20, desc[UR4][R10.64+0x34] ;  /* 0x000034040a147981 */ /* 0x000f68000c1e1900 */
[----:B------:R-:W5:Y:S04]  /*0e40*/  LDG.E R16, desc[UR4][R10.64+0x40] ;  /* 0x000040040a107981 */ /* 0x000f68000c1e1900 */
[----:B------:R-:W5:Y:S04]  /*0e50*/  LDG.E R18, desc[UR4][R10.64+0x4c] ;  /* 0x00004c040a127981 */ /* 0x000f68000c1e1900 */
[----:B------:R-:W5:Y:S01]  /*0e60*/  LDG.E R17, desc[UR4][R10.64+0x58] ;  /* 0x000058040a117981 */ /* 0x000f62000c1e1900 */
[----:B--2---:R-:W-:-:S02]  /*0e70*/  VIMNMX R21, PT, PT, R24, R19, PT ;  /* 0x0000001318157248 */ /* 0x004fc40003fe0100 */
[----:B------:R-:W-:Y:S02]  /*0e80*/  ISETP.GE.AND P1, PT, R24, R19, PT ;  /* 0x000000131800720c */ /* 0x000fe40003f26270 */
[----:B------:R-:W2:Y:S01]  /*0e90*/  LDG.E R19, desc[UR4][R10.64+0x64] ;  /* 0x000064040a137981 */ /* 0x000ea2000c1e1900 */
[----:B---3--:R-:W-:Y:S02]  /*0ea0*/  ISETP.GE.AND P5, PT, R26, R21, PT ;  /* 0x000000151a00720c */ /* 0x008fe40003fa6270 */
[----:B------:R-:W-:Y:S01]  /*0eb0*/  VIMNMX R26, PT, PT, R21, R26, PT ;  /* 0x0000001a151a7248 */ /* 0x000fe20003fe0100 */
[----:B------:R-:W3:Y:S04]  /*0ec0*/  LDG.E R24, desc[UR4][R10.64+0x88] ;  /* 0x000088040a187981 */ /* 0x000ee8000c1e1900 */
[----:B------:R-:W3:Y:S01]  /*0ed0*/  LDG.E R21, desc[UR4][R10.64+0x70] ;  /* 0x000070040a157981 */ /* 0x000ee2000c1e1900 */
[----:B----4-:R-:W-:-:S02]  /*0ee0*/  ISETP.GE.AND P6, PT, R23, R26, PT ;  /* 0x0000001a1700720c */ /* 0x010fc40003fc6270 */
[----:B------:R-:W-:Y:S02]  /*0ef0*/  VIMNMX R25, PT, PT, R26, R23, PT ;  /* 0x000000171a197248 */ /* 0x000fe40003fe0100 */
[----:B------:R-:W4:Y:S02]  /*0f00*/  LDG.E R23, desc[UR4][R10.64+0x7c] ;  /* 0x00007c040a177981 */ /* 0x000f24000c1e1900 */
[----:B-----5:R-:W-:Y:S02]  /*0f10*/  ISETP.GE.AND P2, PT, R22, R25, PT ;  /* 0x000000191600720c */ /* 0x020fe40003f46270 */
[----:B------:R-:W-:Y:S01]  /*0f20*/  VIMNMX R25, PT, PT, R25, R22, PT ;  /* 0x0000001619197248 */ /* 0x000fe20003fe0100 */
[----:B------:R-:W5:Y:S04]  /*0f30*/  LDG.E R26, desc[UR4][R10.64+0xb8] ;  /* 0x0000b8040a1a7981 */ /* 0x000f68000c1e1900 */
[----:B------:R-:W5:Y:S01]  /*0f40*/  LDG.E R22, desc[UR4][R10.64+0x94] ;  /* 0x000094040a167981 */ /* 0x000f62000c1e1900 */
[----:B------:R-:W-:-:S02]  /*0f50*/  ISETP.GE.AND P3, PT, R20, R25, PT ;  /* 0x000000191400720c */ /* 0x000fc40003f66270 */
[----:B------:R-:W-:Y:S02]  /*0f60*/  VIMNMX R27, PT, PT, R25, R20, PT ;  /* 0x00000014191b7248 */ /* 0x000fe40003fe0100 */
[----:B------:R-:W5:Y:S04]  /*0f70*/  LDG.E R25, desc[UR4][R10.64+0xa0] ;  /* 0x0000a0040a197981 */ /* 0x000f68000c1e1900 */
[----:B------:R2:W5:Y:S01]  /*0f80*/  LDG.E R20, desc[UR4][R10.64+0xac] ;  /* 0x0000ac040a147981 */ /* 0x000562000c1e1900 */
[----:B------:R-:W-:Y:S02]  /*0f90*/  ISETP.GE.AND P4, PT, R16, R27, PT ;  /* 0x0000001b1000720c */ /* 0x000fe40003f86270 */
[----:B------:R-:W-:Y:S02]  /*0fa0*/  VIMNMX R27, PT, PT, R27, R16, PT ;  /* 0x000000101b1b7248 */ /* 0x000fe40003fe0100 */
[----:B------:R-:W-:-:S02]  /*0fb0*/  SEL R14, R15, R14, !P1 ;  /* 0x0000000e0f0e7207 */ /* 0x000fc40004800000 */
[----:B------:R-:W-:Y:S02]  /*0fc0*/  ISETP.GE.AND P1, PT, R18, R27, PT ;  /* 0x0000001b1200720c */ /* 0x000fe40003f26270 */
[----:B------:R-:W-:Y:S01]  /*0fd0*/  VIMNMX R18, PT, PT, R27, R18, PT ;  /* 0x000000121b127248 */ /* 0x000fe20003fe0100 */
[----:B------:R-:W-:-:S03]  /*0fe0*/  @!P5 VIADD R14, R15, 0x1 ;  /* 0x000000010f0ed836 */ /* 0x000fc60000000000 */
[----:B------:R-:W-:Y:S02]  /*0ff0*/  VIMNMX R16, PT, PT, R18, R17, PT ;  /* 0x0000001112107248 */ /* 0x000fe40003fe0100 */
[C---:B------:R-:W-:Y:S01]  /*1000*/  @!P6 IADD3 R14, PT, PT, R15.reuse, 0x2, RZ ;  /* 0x000000020f0ee810 */ /* 0x040fe20007ffe0ff */
[----:B------:R-:W-:Y:S01]  /*1010*/  @!P2 VIADD R14, R15, 0x3 ;  /* 0x000000030f0ea836 */ /* 0x000fe20000000000 */
[----:B------:R-:W-:Y:S01]  /*1020*/  ISETP.GE.AND P2, PT, R17, R18, PT ;  /* 0x000000121100720c */ /* 0x000fe20003f46270 */
[C---:B------:R-:W-:Y:S01]  /*1030*/  @!P3 VIADD R14, R15.reuse, 0x4 ;  /* 0x000000040f0eb836 */ /* 0x040fe20000000000 */
[C---:B------:R-:W-:Y:S01]  /*1040*/  @!P4 IADD3 R14, PT, PT, R15.reuse, 0x5, RZ ;  /* 0x000000050f0ec810 */ /* 0x040fe20007ffe0ff */
[----:B------:R-:W-:-:S10]  /*1050*/  @!P1 VIADD R14, R15, 0x6 ;  /* 0x000000060f0e9836 */ /* 0x000fd40000000000 */
[----:B------:R-:W-:Y:S01]  /*1060*/  @!P2 VIADD R14, R15, 0x7 ;  /* 0x000000070f0ea836 */ /* 0x000fe20000000000 */
[----:B--2---:R-:W-:Y:S02]  /*1070*/  VIMNMX R10, PT, PT, R16, R19, PT ;  /* 0x00000013100a7248 */ /* 0x004fe40003fe0100 */
[----:B------:R-:W-:Y:S02]  /*1080*/  ISETP.GE.AND P3, PT, R19, R16, PT ;  /* 0x000000101300720c */ /* 0x000fe40003f66270 */
[----:B---3--:R-:W-:Y:S02]  /*1090*/  VIMNMX R16, PT, PT, R10, R21, PT ;  /* 0x000000150a107248 */ /* 0x008fe40003fe0100 */
[----:B------:R-:W-:Y:S02]  /*10a0*/  ISETP.GE.AND P4, PT, R21, R10, PT ;  /* 0x0000000a1500720c */ /* 0x000fe40003f86270 */
[----:B----4-:R-:W-:Y:S02]  /*10b0*/  VIMNMX R11, PT, PT, R16, R23, PT ;  /* 0x00000017100b7248 */ /* 0x010fe40003fe0100 */
[----:B------:R-:W-:-:S02]  /*10c0*/  ISETP.GE.AND P1, PT, R23, R16, PT ;  /* 0x000000101700720c */ /* 0x000fc40003f26270 */
[----:B------:R-:W-:Y:S02]  /*10d0*/  VIMNMX R17, PT, PT, R11, R24, PT ;  /* 0x000000180b117248 */ /* 0x000fe40003fe0100 */
[----:B------:R-:W-:Y:S02]  /*10e0*/  ISETP.GE.AND P2, PT, R24, R11, PT ;  /* 0x0000000b1800720c */ /* 0x000fe40003f46270 */
[----:B-----5:R-:W-:Y:S02]  /*10f0*/  VIMNMX R10, PT, PT, R17, R22, PT ;  /* 0x00000016110a7248 */ /* 0x020fe40003fe0100 */
[C---:B------:R-:W-:Y:S01]  /*1100*/  @!P3 IADD3 R14, PT, PT, R15.reuse, 0x8, RZ ;  /* 0x000000080f0eb810 */ /* 0x040fe20007ffe0ff */
[----:B------:R-:W-:Y:S01]  /*1110*/  @!P4 VIADD R14, R15, 0x9 ;  /* 0x000000090f0ec836 */ /* 0x000fe20000000000 */
[----:B------:R-:W-:-:S03]  /*1120*/  VIMNMX R11, PT, PT, R10, R25, PT ;  /* 0x000000190a0b7248 */ /* 0x000fc60003fe0100 */
[----:B------:R-:W-:Y:S01]  /*1130*/  @!P1 VIADD R14, R15, 0xa ;  /* 0x0000000a0f0e9836 */ /* 0x000fe20000000000 */
[----:B------:R-:W-:Y:S02]  /*1140*/  ISETP.GE.AND P3, PT, R22, R17, PT ;  /* 0x000000111600720c */ /* 0x000fe40003f66270 */
[----:B------:R-:W-:Y:S02]  /*1150*/  ISETP.GE.AND P1, PT, R20, R11, PT ;  /* 0x0000000b1400720c */ /* 0x000fe40003f26270 */
[----:B------:R-:W-:Y:S02]  /*1160*/  VIMNMX R11, PT, PT, R11, R20, PT ;  /* 0x000000140b0b7248 */ /* 0x000fe40003fe0100 */
[----:B------:R-:W-:Y:S02]  /*1170*/  ISETP.GE.AND P4, PT, R25, R10, PT ;  /* 0x0000000a1900720c */ /* 0x000fe40003f86270 */
[----:B------:R-:W-:Y:S02]  /*1180*/  @!P2 IADD3 R14, PT, PT, R15, 0xb, RZ ;  /* 0x0000000b0f0ea810 */ /* 0x000fe40007ffe0ff */
[----:B------:R-:W-:-:S03]  /*1190*/  ISETP.GE.AND P2, PT, R26, R11, PT ;  /* 0x0000000b1a00720c */ /* 0x000fc60003f46270 */
[----:B------:R-:W-:-:S06]  /*11a0*/  @!P3 VIADD R14, R15, 0xc ;  /* 0x0000000c0f0eb836 */ /* 0x000fcc0000000000 */
[C---:B------:R-:W-:Y:S01]  /*11b0*/  @!P4 VIADD R14, R15.reuse, 0xd ;  /* 0x0000000d0f0ec836 */ /* 0x040fe20000000000 */
[----:B------:R-:W-:-:S03]  /*11c0*/  @!P1 IADD3 R14, PT, PT, R15, 0xe, RZ ;  /* 0x0000000e0f0e9810 */ /* 0x000fc60007ffe0ff */
[C---:B------:R-:W-:Y:S02]  /*11d0*/  @!P2 VIADD R14, R15.reuse, 0xf ;  /* 0x0000000f0f0ea836 */ /* 0x040fe40000000000 */
[----:B------:R-:W-:-:S05]  /*11e0*/  VIADD R15, R15, 0x10 ;  /* 0x000000100f0f7836 */ /* 0x000fca0000000000 */
[----:B------:R-:W-:Y:S02]  /*11f0*/  ISETP.NE.AND P1, PT, R15, R6, PT ;  /* 0x000000060f00720c */ /* 0x000fe40003f25270 */
[----:B------:R-:W-:-:S11]  /*1200*/  VIMNMX R19, PT, PT, R11, R26, PT ;  /* 0x0000001a0b137248 */ /* 0x000fd60003fe0100 */
[----:B------:R-:W-:Y:S05]  /*1210*/  @P1 BRA `(.L_x_18) ;  /* 0xfffffff800e81947 */ /* 0x000fea000383ffff */
[----:B------:R-:W-:-:S07]  /*1220*/  MOV R15, R6 ;  /* 0x00000006000f7202 */ /* 0x000fce0000000f00 */
.L_x_17:
[----:B------:R-:W-:-:S13]  /*1230*/  ISETP.NE.AND P1, PT, R5, RZ, PT ;  /* 0x000000ff0500720c */ /* 0x000fda0003f25270 */
[----:B------:R-:W-:Y:S05]  /*1240*/  @!P1 BRA `(.L_x_19) ;  /* 0x0000000400449947 */ /* 0x000fea0003800000 */
[----:B------:R-:W-:-:S05]  /*1250*/  VIADD R10, R5, 0xffffffff ;  /* 0xffffffff050a7836 */ /* 0x000fca0000000000 */
[----:B------:R-:W-:-:S13]  /*1260*/  ISETP.GE.U32.AND P1, PT, R10, 0x7, PT ;  /* 0x000000070a00780c */ /* 0x000fda0003f26070 */
[----:B------:R-:W-:Y:S05]  /*1270*/  @!P1 BRA `(.L_x_20) ;  /* 0x0000000000909947 */ /* 0x000fea0003800000 */
        /* <DEDUP_REMOVED lines=10> */
[----:B------:R0:W5:Y:S01]  /*1320*/  LDG.E R20, desc[UR4][R10.64+0x58] ;  /* 0x000058040a147981 */ /* 0x000162000c1e1900 */
[----:B--2---:R-:W-:-:S02]  /*1330*/  VIMNMX R21, PT, PT, R19, R22, PT ;  /* 0x0000001613157248 */ /* 0x004fc40003fe0100 */
[----:B------:R-:W-:Y:S02]  /*1340*/  ISETP.GE.AND P2, PT, R22, R19, PT ;  /* 0x000000131600720c */ /* 0x000fe40003f46270 */
[----:B---3--:R-:W-:Y:S02]  /*1350*/  VIMNMX R23, PT, PT, R21, R24, PT ;  /* 0x0000001815177248 */ /* 0x008fe40003fe0100 */
[----:B------:R-:W-:Y:S02]  /*1360*/  ISETP.GE.AND P3, PT, R24, R21, PT ;  /* 0x000000151800720c */ /* 0x000fe40003f66270 */
[----:B----4-:R-:W-:Y:S02]  /*1370*/  VIMNMX R21, PT, PT, R23, R26, PT ;  /* 0x0000001a17157248 */ /* 0x010fe40003fe0100 */
[----:B------:R-:W-:Y:S02]  /*1380*/  ISETP.GE.AND P4, PT, R26, R23, PT ;  /* 0x000000171a00720c */ /* 0x000fe40003f86270 */
[----:B-----5:R-:W-:-:S02]  /*1390*/  VIMNMX R19, PT, PT, R21, R28, PT ;  /* 0x0000001c15137248 */ /* 0x020fc40003fe0100 */
[----:B------:R-:W-:Y:S02]  /*13a0*/  ISETP.GE.AND P1, PT, R28, R21, PT ;  /* 0x000000151c00720c */ /* 0x000fe40003f26270 */
[----:B------:R-:W-:Y:S02]  /*13b0*/  VIMNMX R22, PT, PT, R19, R18, PT ;  /* 0x0000001213167248 */ /* 0x000fe40003fe0100 */
[C---:B------:R-:W-:Y:S02]  /*13c0*/  SEL R14, R15.reuse, R14, !P2 ;  /* 0x0000000e0f0e7207 */ /* 0x040fe40005000000 */
[----:B0-----:R-:W-:Y:S02]  /*13d0*/  VIMNMX R11, PT, PT, R22, R17, PT ;  /* 0x00000011160b7248 */ /* 0x001fe40003fe0100 */
[C---:B------:R-:W-:Y:S01]  /*13e0*/  @!P3 IADD3 R14, PT, PT, R15.reuse, 0x1, RZ ;  /* 0x000000010f0eb810 */ /* 0x040fe20007ffe0ff */
[----:B------:R-:W-:Y:S01]  /*13f0*/  @!P4 VIADD R14, R15, 0x2 ;  /* 0x000000020f0ec836 */ /* 0x000fe20000000000 */
[----:B------:R-:W-:-:S02]  /*1400*/  ISETP.GE.AND P4, PT, R16, R11, PT ;  /* 0x0000000b1000720c */ /* 0x000fc40003f86270 */
[----:B------:R-:W-:Y:S01]  /*1410*/  VIMNMX R11, PT, PT, R11, R16, PT ;  /* 0x000000100b0b7248 */ /* 0x000fe20003fe0100 */
[----:B------:R-:W-:Y:S01]  /*1420*/  @!P1 VIADD R14, R15, 0x3 ;  /* 0x000000030f0e9836 */ /* 0x000fe20000000000 */
[----:B------:R-:W-:Y:S02]  /*1430*/  ISETP.GE.AND P2, PT, R18, R19, PT ;  /* 0x000000131200720c */ /* 0x000fe40003f46270 */
[----:B------:R-:W-:Y:S02]  /*1440*/  ISETP.GE.AND P3, PT, R17, R22, PT ;  /* 0x000000161100720c */ /* 0x000fe40003f66270 */
[----:B------:R-:W-:Y:S02]  /*1450*/  ISETP.GE.AND P1, PT, R20, R11, PT ;  /* 0x0000000b1400720c */ /* 0x000fe40003f26270 */
[----:B------:R-:W-:-:S07]  /*1460*/  VIMNMX R19, PT, PT, R11, R20, PT ;  /* 0x000000140b137248 */ /* 0x000fce0003fe0100 */
[C---:B------:R-:W-:Y:S02]  /*1470*/  @!P2 IADD3 R14, PT, PT, R15.reuse, 0x4, RZ ;  /* 0x000000040f0ea810 */ /* 0x040fe40007ffe0ff */
[C---:B------:R-:W-:Y:S02]  /*1480*/  @!P3 VIADD R14, R15.reuse, 0x5 ;  /* 0x000000050f0eb836 */ /* 0x040fe40000000000 */
[C---:B------:R-:W-:Y:S01]  /*1490*/  @!P4 VIADD R14, R15.reuse, 0x6 ;  /* 0x000000060f0ec836 */ /* 0x040fe20000000000 */
[C---:B------:R-:W-:Y:S01]  /*14a0*/  @!P1 IADD3 R14, PT, PT, R15.reuse, 0x7, RZ ;  /* 0x000000070f0e9810 */ /* 0x040fe20007ffe0ff */
[----:B------:R-:W-:-:S07]  /*14b0*/  VIADD R15, R15, 0x8 ;  /* 0x000000080f0f7836 */ /* 0x000fce0000000000 */
.L_x_20:
[----:B------:R-:W-:Y:S05]  /*14c0*/  @!P0 BRA `(.L_x_19) ;  /* 0x0000000000a48947 */ /* 0x000fea0003800000 */
[----:B------:R-:W-:Y:S02]  /*14d0*/  ISETP.GE.U32.AND P0, PT, R7, 0x3, PT ;  /* 0x000000030700780c */ /* 0x000fe40003f06070 */
[----:B------:R-:W-:-:S11]  /*14e0*/  ISETP.NE.AND P4, PT, R3, RZ, PT ;  /* 0x000000ff0300720c */ /* 0x000fd60003f85270 */
[----:B------:R-:W-:Y:S05]  /*14f0*/  @!P0 BRA `(.L_x_21) ;  /* 0x0000000000508947 */ /* 0x000fea0003800000 */
[----:B------:R-:W0:Y:S01]  /*1500*/  LDC.64 R10, c[0x0][0x3a0] ;  /* 0x0000e800ff0a7b82 */ /* 0x000e220000000a00 */
[----:B------:R-:W-:-:S04]  /*1510*/  IMAD.IADD R17, R9, 0x1, R15 ;  /* 0x0000000109117824 */ /* 0x000fc800078e020f */
[----:B0-----:R-:W-:-:S05]  /*1520*/  IMAD.WIDE R10, R17, 0xc, R10 ;  /* 0x0000000c110a7825 */ /* 0x001fca00078e020a */
[----:B------:R-:W2:Y:S04]  /*1530*/  LDG.E R16, desc[UR4][R10.64+0x4] ;  /* 0x000004040a107981 */ /* 0x000ea8000c1e1900 */
[----:B------:R-:W3:Y:S04]  /*1540*/  LDG.E R18, desc[UR4][R10.64+0x10] ;  /* 0x000010040a127981 */ /* 0x000ee8000c1e1900 */
[----:B------:R-:W4:Y:S04]  /*1550*/  LDG.E R21, desc[UR4][R10.64+0x1c] ;  /* 0x00001c040a157981 */ /* 0x000f28000c1e1900 */
[----:B------:R-:W5:Y:S01]  /*1560*/  LDG.E R23, desc[UR4][R10.64+0x28] ;  /* 0x000028040a177981 */ /* 0x000f62000c1e1900 */
[----:B--2---:R-:W-:-:S02]  /*1570*/  VIMNMX R17, PT, PT, R19, R16, PT ;  /* 0x0000001013117248 */ /* 0x004fc40003fe0100 */
[----:B------:R-:W-:Y:S02]  /*1580*/  ISETP.GE.AND P0, PT, R16, R19, PT ;  /* 0x000000131000720c */ /* 0x000fe40003f06270 */
[----:B---3--:R-:W-:Y:S02]  /*1590*/  VIMNMX R20, PT, PT, R17, R18, PT ;  /* 0x0000001211147248 */ /* 0x008fe40003fe0100 */
[----:B------:R-:W-:Y:S02]  /*15a0*/  ISETP.GE.AND P1, PT, R18, R17, PT ;  /* 0x000000111200720c */ /* 0x000fe40003f26270 */
[----:B----4-:R-:W-:Y:S02]  /*15b0*/  ISETP.GE.AND P2, PT, R21, R20, PT ;  /* 0x000000141500720c */ /* 0x010fe40003f46270 */
[----:B------:R-:W-:Y:S02]  /*15c0*/  VIMNMX R20, PT, PT, R20, R21, PT ;  /* 0x0000001514147248 */ /* 0x000fe40003fe0100 */
[----:B------:R-:W-:-:S02]  /*15d0*/  SEL R14, R15, R14, !P0 ;  /* 0x0000000e0f0e7207 */ /* 0x000fc40004000000 */
[----:B-----5:R-:W-:Y:S02]  /*15e0*/  ISETP.GE.AND P3, PT, R23, R20, PT ;  /* 0x000000141700720c */ /* 0x020fe40003f66270 */
[----:B------:R-:W-:-:S03]  /*15f0*/  VIMNMX R19, PT, PT, R20, R23, PT ;  /* 0x0000001714137248 */ /* 0x000fc60003fe0100 */
[C---:B------:R-:W-:Y:S02]  /*1600*/  @!P1 IADD3 R14, PT, PT, R15.reuse, 0x1, RZ ;  /* 0x000000010f0e9810 */ /* 0x040fe40007ffe0ff */
[----:B------:R-:W-:-:S06]  /*1610*/  @!P2 VIADD R14, R15, 0x2 ;  /* 0x000000020f0ea836 */ /* 0x000fcc0000000000 */
[C---:B------:R-:W-:Y:S01]  /*1620*/  @!P3 VIADD R14, R15.reuse, 0x3 ;  /* 0x000000030f0eb836 */ /* 0x040fe20000000000 */
[----:B------:R-:W-:-:S07]  /*1630*/  IADD3 R15, PT, PT, R15, 0x4, RZ ;  /* 0x000000040f0f7810 */ /* 0x000fce0007ffe0ff */
.L_x_21:
[----:B------:R-:W-:Y:S05]  /*1640*/  @!P4 BRA `(.L_x_19) ;  /* 0x000000000044c947 */ /* 0x000fea0003800000 */
[----:B------:R-:W0:Y:S01]  /*1650*/  LDC.64 R10, c[0x0][0x3a0] ;  /* 0x0000e800ff0a7b82 */ /* 0x000e220000000a00 */
[----:B------:R-:W-:-:S04]  /*1660*/  IMAD.IADD R17, R9, 0x1, R15 ;  /* 0x0000000109117824 */ /* 0x000fc800078e020f */
[----:B0-----:R-:W-:-:S05]  /*1670*/  IMAD.WIDE R10, R17, 0xc, R10 ;  /* 0x0000000c110a7825 */ /* 0x001fca00078e020a */
[----:B------:R-:W2:Y:S01]  /*1680*/  LDG.E R16, desc[UR4][R10.64+0x4] ;  /* 0x000004040a107981 */ /* 0x000ea2000c1e1900 */
[----:B------:R-:W-:Y:S02]  /*1690*/  ISETP.NE.AND P1, PT, R3, 0x1, PT ;  /* 0x000000010300780c */ /* 0x000fe40003f25270 */
[CC--:B--2---:R-:W-:Y:S02]  /*16a0*/  ISETP.GE.AND P0, PT, R16.reuse, R19.reuse, PT ;  /* 0x000000131000720c */ /* 0x0c4fe40003f06270 */
[----:B------:R-:W-:Y:S02]  /*16b0*/  VIMNMX R19, PT, PT, R16, R19, PT ;  /* 0x0000001310137248 */ /* 0x000fe40003fe0100 */
[----:B------:R-:W-:-:S07]  /*16c0*/  SEL R14, R15, R14, !P0 ;  /* 0x0000000e0f0e7207 */ /* 0x000fce0004000000 */
[----:B------:R-:W-:Y:S05]  /*16d0*/  @!P1 BRA `(.L_x_19) ;  /* 0x0000000000209947 */ /* 0x000fea0003800000 */
[----:B------:R-:W-:Y:S01]  /*16e0*/  ISETP.NE.AND P1, PT, R3, 0x2, PT ;  /* 0x000000020300780c */ /* 0x000fe20003f25270 */
[----:B------:R-:W2:-:S12]  /*16f0*/  LDG.E R16, desc[UR4][R10.64+0x10] ;  /* 0x000010040a107981 */ /* 0x000e98000c1e1900 */
[----:B------:R-:W3:Y:S01]  /*1700*/  @P1 LDG.E R17, desc[UR4][R10.64+0x1c] ;  /* 0x00001c040a111981 */ /* 0x000ee2000c1e1900 */
[----:B--2---:R-:W-:Y:S02]  /*1710*/  ISETP.GE.AND P0, PT, R16, R19, PT ;  /* 0x000000131000720c */ /* 0x004fe40003f06270 */
[----:B------:R-:W-:-:S04]  /*1720*/  VIMNMX R16, PT, PT, R19, R16, PT ;  /* 0x0000001013107248 */ /* 0x000fc80003fe0100 */
[----:B---3--:R-:W-:-:S07]  /*1730*/  ISETP.GE.OR P2, PT, R17, R16, !P1 ;  /* 0x000000101100720c */ /* 0x008fce0004f46670 */
[----:B------:R-:W-:-:S06]  /*1740*/  @!P0 VIADD R14, R15, 0x1 ;  /* 0x000000010f0e8836 */ /* 0x000fcc0000000000 */
[----:B------:R-:W-:-:S07]  /*1750*/  @!P2 IADD3 R14, PT, PT, R15, 0x2, RZ ;  /* 0x000000020f0ea810 */ /* 0x000fce0007ffe0ff */
.L_x_19:
[----:B------:R-:W2:Y:S01]  /*1760*/  LDG.E R13, desc[UR4][R12.64] ;  /* 0x000000040c0d7981 */ /* 0x000ea2000c1e1900 */
[----:B------:R-:W2:Y:S08]  /*1770*/  LDC.64 R16, c[0x0][0x3a8] ;  /* 0x0000ea00ff107b82 */ /* 0x000eb00000000a00 */
[----:B------:R-:W0:Y:S01]  /*1780*/  LDC.64 R10, c[0x0][0x3a0] ;  /* 0x0000e800ff0a7b82 */ /* 0x000e220000000a00 */
[----:B--2---:R-:W-:-:S05]  /*1790*/  IMAD.WIDE R16, R13, 0xc, R16 ;  /* 0x0000000c0d107825 */ /* 0x004fca00078e0210 */
[----:B------:R-:W2:Y:S04]  /*17a0*/  LDG.E R15, desc[UR4][R16.64] ;  /* 0x00000004100f7981 */ /* 0x000ea8000c1e1900 */
[----:B------:R-:W3:Y:S01]  /*17b0*/  LDG.E R19, desc[UR4][R16.64+0x8] ;  /* 0x0000080410137981 */ /* 0x000ee2000c1e1900 */
[----:B------:R-:W-:-:S04]  /*17c0*/  IMAD.IADD R9, R9, 0x1, R14 ;  /* 0x0000000109097824 */ /* 0x000fc800078e020e */
[----:B0-----:R-:W-:-:S04]  /*17d0*/  IMAD.WIDE R10, R9, 0xc, R10 ;  /* 0x0000000c090a7825 */ /* 0x001fc800078e020a */
[----:B------:R-:W-:-:S05]  /*17e0*/  IMAD.MOV.U32 R9, RZ, RZ, 0x1 ;  /* 0x00000001ff097424 */ /* 0x000fca00078e00ff */
[----:B------:R0:W-:Y:S04]  /*17f0*/  STG.E desc[UR4][R10.64+0x4], R9 ;  /* 0x000004090a007986 */ /* 0x0001e8000c101904 */
[----:B--2---:R0:W-:Y:S04]  /*1800*/  STG.E desc[UR4][R10.64], R15 ;  /* 0x0000000f0a007986 */ /* 0x0041e8000c101904 */
[----:B---3--:R0:W-:Y:S01]  /*1810*/  STG.E desc[UR4][R10.64+0x8], R19 ;  /* 0x000008130a007986 */ /* 0x0081e2000c101904 */
[----:B------:R-:W-:Y:S05]  /*1820*/  BRA `(.L_x_15) ;  /* 0x0000000000507947 */ /* 0x000fea0003800000 */
.L_x_16:
[----:B------:R-:W2:Y:S01]  /*1830*/  LDG.E R13, desc[UR4][R12.64] ;  /* 0x000000040c0d7981 */ /* 0x000ea2000c1e1900 */
[----:B------:R-:W2:Y:S08]  /*1840*/  LDC.64 R18, c[0x0][0x3a8] ;  /* 0x0000ea00ff127b82 */ /* 0x000eb00000000a00 */
[----:B------:R-:W0:Y:S01]  /*1850*/  LDC.64 R14, c[0x0][0x3a0] ;  /* 0x0000e800ff0e7b82 */ /* 0x000e220000000a00 */
[----:B--2---:R-:W-:-:S05]  /*1860*/  IMAD.WIDE R18, R13, 0xc, R18 ;  /* 0x0000000c0d127825 */ /* 0x004fca00078e0212 */
[----:B------:R-:W2:Y:S04]  /*1870*/  LDG.E R21, desc[UR4][R18.64] ;  /* 0x0000000412157981 */ /* 0x000ea8000c1e1900 */
[----:B------:R-:W3:Y:S04]  /*1880*/  LDG.E R23, desc[UR4][R18.64+0x4] ;  /* 0x0000040412177981 */ /* 0x000ee8000c1e1900 */
[----:B------:R-:W4:Y:S01]  /*1890*/  LDG.E R25, desc[UR4][R18.64+0x8] ;  /* 0x0000080412197981 */ /* 0x000f22000c1e1900 */
[----:B------:R-:W-:-:S05]  /*18a0*/  IADD3 R17, PT, PT, R9, R16, RZ ;  /* 0x0000001009117210 */ /* 0x000fca0007ffe0ff */
[----:B0-----:R-:W-:-:S05]  /*18b0*/  IMAD.WIDE R16, R17, 0xc, R14 ;  /* 0x0000000c11107825 */ /* 0x001fca00078e020e */
[----:B--2---:R0:W-:Y:S04]  /*18c0*/  STG.E desc[UR4][R16.64], R21 ;  /* 0x0000001510007986 */ /* 0x0041e8000c101904 */
[----:B---3--:R0:W-:Y:S04]  /*18d0*/  STG.E desc[UR4][R16.64+0x4], R23 ;  /* 0x0000041710007986 */ /* 0x0081e8000c101904 */
[----:B----4-:R0:W-:Y:S04]  /*18e0*/  STG.E desc[UR4][R16.64+0x8], R25 ;  /* 0x0000081910007986 */ /* 0x0101e8000c101904 */
[----:B------:R-:W2:Y:S01]  /*18f0*/  LDG.E R12, desc[UR4][R10.64] ;  /* 0x000000040a0c7981 */ /* 0x000ea2000c1e1900 */
[----:B------:R-:W-:-:S02]  /*1900*/  IMAD.MOV.U32 R13, RZ, RZ, 0x1 ;  /* 0x00000001ff0d7424 */ /* 0x000fc400078e00ff */
[----:B--2---:R-:W-:-:S04]  /*1910*/  IMAD.IADD R9, R9, 0x1, R12 ;  /* 0x0000000109097824 */ /* 0x004fc800078e020c */
[----:B------:R-:W-:-:S05]  /*1920*/  IMAD.WIDE R14, R9, 0xc, R14 ;  /* 0x0000000c090e7825 */ /* 0x000fca00078e020e */
[----:B------:R0:W-:Y:S04]  /*1930*/  STG.E desc[UR4][R14.64+0x4], R13 ;  /* 0x0000040d0e007986 */ /* 0x0001e8000c101904 */
[----:B------:R-:W2:Y:S02]  /*1940*/  LDG.E R9, desc[UR4][R10.64] ;  /* 0x000000040a097981 */ /* 0x000ea4000c1e1900 */
[----:B--2---:R-:W-:-:S05]  /*1950*/  IADD3 R9, PT, PT, R9, 0x1, RZ ;  /* 0x0000000109097810 */ /* 0x004fca0007ffe0ff */
[----:B------:R0:W-:Y:S02]  /*1960*/  STG.E desc[UR4][R10.64], R9 ;  /* 0x000000090a007986 */ /* 0x0001e4000c101904 */
.L_x_15:
[----:B0-----:R-:W-:Y:S05]  /*1970*/  BSYNC.RECONVERGENT B0 ;  /* 0x0000000000007941 */ /* 0x001fea0003800200 */
.L_x_14:
[----:B------:R-:W0:Y:S01]  /*1980*/  LDCU UR6, c[0x0][0x3b0] ;  /* 0x00007600ff0677ac */ /* 0x000e220008000800 */
[----:B------:R-:W-:-:S05]  /*1990*/  VIADD R0, R0, 0x500 ;  /* 0x0000050000007836 */ /* 0x000fca0000000000 */
[----:B0-----:R-:W-:-:S13]  /*19a0*/  ISETP.GE.AND P0, PT, R0, UR6, PT ;  /* 0x0000000600007c0c */ /* 0x001fda000bf06270 */
[----:B------:R-:W-:Y:S05]  /*19b0*/  @!P0 BRA `(.L_x_22) ;  /* 0xffffffe400d88947 */ /* 0x000fea000383ffff */
[----:B------:R-:W-:Y:S05]  /*19c0*/  EXIT ;  /* 0x000000000000794d */ /* 0x000fea0003800000 */
.L_x_5:
[----:B------:R-:W-:Y:S01]  /*19d0*/  VIADDMNMX R3, R0, 0x500, R7, !PT ;  /* 0x0000050000037846 */ /* 0x000fe20007800107 */
[----:B------:R-:W1:Y:S01]  /*19e0*/  LDCU UR6, c[0x0][0x3b0] ;  /* 0x00007600ff0677ac */ /* 0x000e620008000800 */
[----:B------:R-:W-:Y:S03]  /*19f0*/  BSSY.RECONVERGENT B0, `(.L_x_23) ;  /* 0x000003e000007945 */ /* 0x000fe60003800200 */
[----:B------:R-:W-:Y:S01]  /*1a00*/  IMAD.IADD R3, R3, 0x1, -R0 ;  /* 0x0000000103037824 */ /* 0x000fe200078e0a00 */
[----:B------:R-:W2:Y:S04]  /*1a10*/  LDCU UR7, c[0x0][0x3b4] ;  /* 0x00007680ff0777ac */ /* 0x000ea80008000800 */
[C---:B------:R-:W-:Y:S01]  /*1a20*/  IADD3 R2, PT, PT, R3.reuse, -0x500, RZ ;  /* 0xfffffb0003027810 */ /* 0x040fe20007ffe0ff */
[----:B------:R-:W-:-:S03]  /*1a30*/  VIADD R3, R3, 0xfffffaff ;  /* 0xfffffaff03037836 */ /* 0x000fc60000000000 */
[----:B------:R-:W-:-:S13]  /*1a40*/  ISETP.NE.AND P0, PT, R2, RZ, PT ;  /* 0x000000ff0200720c */ /* 0x000fda0003f05270 */
[----:B------:R-:W-:-:S04]  /*1a50*/  @!P0 IMAD.MOV R3, RZ, RZ, R2 ;  /* 0x000000ffff038224 */ /* 0x000fc800078e0202 */
[----:B------:R-:W-:-:S05]  /*1a60*/  IMAD.HI.U32 R3, R3, -0x33333333, RZ ;  /* 0xcccccccd03037827 */ /* 0x000fca00078e00ff */
[----:B------:R-:W-:Y:S02]  /*1a70*/  SHF.R.U32.HI R2, RZ, 0xa, R3 ;  /* 0x0000000aff027819 */ /* 0x000fe40000011603 */
[----:B------:R-:W-:Y:S02]  /*1a80*/  LEA.HI R10, R3, 0x1, RZ, 0x16 ;  /* 0x00000001030a7811 */ /* 0x000fe400078fb0ff */
[----:B------:R-:W-:-:S04]  /*1a90*/  @!P0 IADD3 R10, PT, PT, R2, RZ, RZ ;  /* 0x000000ff020a8210 */ /* 0x000fc80007ffe0ff */
[----:B------:R-:W-:-:S04]  /*1aa0*/  LOP3.LUT R2, R10, 0x3, RZ, 0xc0, !PT ;  /* 0x000000030a027812 */ /* 0x000fc800078ec0ff */
[----:B------:R-:W-:-:S13]  /*1ab0*/  ISETP.NE.AND P0, PT, R2, 0x3, PT ;  /* 0x000000030200780c */ /* 0x000fda0003f05270 */
[----:B-12---:R-:W-:Y:S05]  /*1ac0*/  @!P0 BRA `(.L_x_24) ;  /* 0x0000000000c08947 */ /* 0x006fea0003800000 */
[----:B------:R-:W1:Y:S01]  /*1ad0*/  LDC.64 R2, c[0x0][0x3a0] ;  /* 0x0000e800ff027b82 */ /* 0x000e620000000a00 */
[----:B------:R-:W-:Y:S02]  /*1ae0*/  VIADD R12, R10, 0x1 ;  /* 0x000000010a0c7836 */ /* 0x000fe40000000000 */
[----:B------:R-:W-:-:S03]  /*1af0*/  IMAD.MOV.U32 R11, RZ, RZ, RZ ;  /* 0x000000ffff0b7224 */ /* 0x000fc600078e00ff */
[----:B------:R-:W-:Y:S02]  /*1b00*/  LOP3.LUT R12, R12, 0x3, RZ, 0xc0, !PT ;  /* 0x000000030c0c7812 */ /* 0x000fe400078ec0ff */
[----:B------:R-:W2:Y:S08]  /*1b10*/  LDC.64 R4, c[0x0][0x3a8] ;  /* 0x0000ea00ff047b82 */ /* 0x000eb00000000a00 */
[----:B------:R-:W3:Y:S08]  /*1b20*/  LDC.64 R6, c[0x0][0x380] ;  /* 0x0000e000ff067b82 */ /* 0x000ef00000000a00 */
[----:B------:R-:W4:Y:S02]  /*1b30*/  LDC.64 R8, c[0x0][0x398] ;  /* 0x0000e600ff087b82 */ /* 0x000f240000000a00 */
.L_x_28:
[----:B01--4-:R-:W-:-:S05]  /*1b40*/  IMAD.WIDE R14, R0, 0x4, R8 ;  /* 0x00000004000e7825 */ /* 0x013fca00078e0208 */
[----:B0-----:R-:W4:Y:S01]  /*1b50*/  LDG.E R17, desc[UR4][R14.64] ;  /* 0x000000040e117981 */ /* 0x001f22000c1e1900 */
[----:B------:R-:W-:Y:S01]  /*1b60*/  IADD3 R11, PT, PT, R11, 0x1, RZ ;  /* 0x000000010b0b7810 */ /* 0x000fe20007ffe0ff */
[----:B------:R-:W-:Y:S03]  /*1b70*/  BSSY.RECONVERGENT B1, `(.L_x_25) ;  /* 0x0000023000017945 */ /* 0x000fe60003800200 */
[----:B------:R-:W-:Y:S02]  /*1b80*/  ISETP.NE.AND P1, PT, R11, R12, PT ;  /* 0x0000000c0b00720c */ /* 0x000fe40003f25270 */
[----:B----4-:R-:W-:-:S13]  /*1b90*/  ISETP.GE.AND P0, PT, R17, UR6, PT ;  /* 0x0000000611007c0c */ /* 0x010fda000bf06270 */
[----:B------:R-:W-:Y:S05]  /*1ba0*/  @!P0 BRA `(.L_x_26) ;  /* 0x0000000000308947 */ /* 0x000fea0003800000 */
[----:B---3--:R-:W-:-:S06]  /*1bb0*/  IMAD.WIDE R16, R0, 0x4, R6 ;  /* 0x0000000400107825 */ /* 0x008fcc00078e0206 */
[----:B------:R-:W2:Y:S01]  /*1bc0*/  LDG.E R17, desc[UR4][R16.64] ;  /* 0x0000000410117981 */ /* 0x000ea2000c1e1900 */
[----:B------:R-:W-:Y:S02]  /*1bd0*/  IMAD R15, R0, UR7, RZ ;  /* 0x00000007000f7c24 */ /* 0x000fe4000f8e02ff */
[----:B--2---:R-:W-:-:S05]  /*1be0*/  IMAD.WIDE R18, R17, 0xc, R4 ;  /* 0x0000000c11127825 */ /* 0x004fca00078e0204 */
[----:B------:R-:W2:Y:S04]  /*1bf0*/  LDG.E R13, desc[UR4][R18.64] ;  /* 0x00000004120d7981 */ /* 0x000ea8000c1e1900 */
[----:B------:R-:W3:Y:S01]  /*1c00*/  LDG.E R21, desc[UR4][R18.64+0x8] ;  /* 0x0000080412157981 */ /* 0x000ee2000c1e1900 */
[----:B-1----:R-:W-:-:S04]  /*1c10*/  IMAD.WIDE R14, R15, 0xc, R2 ;  /* 0x0000000c0f0e7825 */ /* 0x002fc800078e0202 */
[----:B------:R-:W-:-:S05]  /*1c20*/  IMAD.MOV.U32 R23, RZ, RZ, 0x1 ;  /* 0x00000001ff177424 */ /* 0x000fca00078e00ff */
[----:B------:R0:W-:Y:S04]  /*1c30*/  STG.E desc[UR4][R14.64+-0x8], R23 ;  /* 0xfffff8170e007986 */ /* 0x0001e8000c101904 */
[----:B--2---:R0:W-:Y:S04]  /*1c40*/  STG.E desc[UR4][R14.64+-0xc], R13 ;  /* 0xfffff40d0e007986 */ /* 0x0041e8000c101904 */
[----:B---3--:R0:W-:Y:S01]  /*1c50*/  STG.E desc[UR4][R14.64+-0x4], R21 ;  /* 0xfffffc150e007986 */ /* 0x0081e2000c101904 */
[----:B------:R-:W-:Y:S05]  /*1c60*/  BRA `(.L_x_27) ;  /* 0x00000000004c7947 */ /* 0x000fea0003800000 */
.L_x_26:
[----:B---3--:R-:W-:-:S05]  /*1c70*/  IMAD.WIDE R20, R0, 0x4, R6 ;  /* 0x0000000400147825 */ /* 0x008fca00078e0206 */
[----:B------:R-:W2:Y:S01]  /*1c80*/  LDG.E R19, desc[UR4][R20.64] ;  /* 0x0000000414137981 */ /* 0x000ea2000c1e1900 */
[----:B------:R-:W-:Y:S02]  /*1c90*/  IMAD R17, R0, UR7, R17 ;  /* 0x0000000700117c24 */ /* 0x000fe4000f8e0211 */
[----:B--2---:R-:W-:-:S05]  /*1ca0*/  IMAD.WIDE R18, R19, 0xc, R4 ;  /* 0x0000000c13127825 */ /* 0x004fca00078e0204 */
[----:B------:R-:W2:Y:S04]  /*1cb0*/  LDG.E R13, desc[UR4][R18.64] ;  /* 0x00000004120d7981 */ /* 0x000ea8000c1e1900 */
[----:B------:R-:W3:Y:S04]  /*1cc0*/  LDG.E R23, desc[UR4][R18.64+0x4] ;  /* 0x0000040412177981 */ /* 0x000ee8000c1e1900 */
[----:B------:R-:W4:Y:S01]  /*1cd0*/  LDG.E R25, desc[UR4][R18.64+0x8] ;  /* 0x0000080412197981 */ /* 0x000f22000c1e1900 */
[----:B-1----:R-:W-:-:S05]  /*1ce0*/  IMAD.WIDE R16, R17, 0xc, R2 ;  /* 0x0000000c11107825 */ /* 0x002fca00078e0202 */
[----:B--2---:R1:W-:Y:S04]  /*1cf0*/  STG.E desc[UR4][R16.64], R13 ;  /* 0x0000000d10007986 */ /* 0x0043e8000c101904 */
[----:B---3--:R1:W-:Y:S04]  /*1d00*/  STG.E desc[UR4][R16.64+0x4], R23 ;  /* 0x0000041710007986 */ /* 0x0083e8000c101904 */
[----:B----4-:R1:W-:Y:S04]  /*1d10*/  STG.E desc[UR4][R16.64+0x8], R25 ;  /* 0x0000081910007986 */ /* 0x0103e8000c101904 */
[----:B------:R-:W2:Y:S02]  /*1d20*/  LDG.E R27, desc[UR4][R14.64] ;  /* 0x000000040e1b7981 */ /* 0x000ea4000c1e1900 */
[----:B--2---:R-:W-:-:S02]  /*1d30*/  IMAD R21, R0, UR7, R27 ;  /* 0x0000000700157c24 */ /* 0x004fc4000f8e021b */
[----:B------:R-:W-:Y:S02]  /*1d40*/  IMAD.MOV.U32 R27, RZ, RZ, 0x1 ;  /* 0x00000001ff1b7424 */ /* 0x000fe400078e00ff */
[----:B------:R-:W-:-:S05]  /*1d50*/  IMAD.WIDE R20, R21, 0xc, R2 ;  /* 0x0000000c15147825 */ /* 0x000fca00078e0202 */
[----:B------:R1:W-:Y:S04]  /*1d60*/  STG.E desc[UR4][R20.64+0x4], R27 ;  /* 0x0000041b14007986 */ /* 0x0003e8000c101904 */
[----:B------:R-:W2:Y:S02]  /*1d70*/  LDG.E R18, desc[UR4][R14.64] ;  /* 0x000000040e127981 */ /* 0x000ea4000c1e1900 */
[----:B--2---:R-:W-:-:S05]  /*1d80*/  IADD3 R19, PT, PT, R18, 0x1, RZ ;  /* 0x0000000112137810 */ /* 0x004fca0007ffe0ff */
[----:B------:R1:W-:Y:S02]  /*1d90*/  STG.E desc[UR4][R14.64], R19 ;  /* 0x000000130e007986 */ /* 0x0003e4000c101904 */
.L_x_27:
[----:B------:R-:W-:Y:S05]  /*1da0*/  BSYNC.RECONVERGENT B1 ;  /* 0x0000000000017941 */ /* 0x000fea0003800200 */
.L_x_25:
[----:B------:R-:W-:Y:S01]  /*1db0*/  VIADD R0, R0, 0x500 ;  /* 0x0000050000007836 */ /* 0x000fe20000000000 */
[----:B------:R-:W-:Y:S06]  /*1dc0*/  @P1 BRA `(.L_x_28) ;  /* 0xfffffffc005c1947 */ /* 0x000fec000383ffff */
.L_x_24:
[----:B0-----:R-:W-:Y:S05]  /*1dd0*/  BSYNC.RECONVERGENT B0 ;  /* 0x0000000000007941 */ /* 0x001fea0003800200 */
.L_x_23:
[----:B------:R-:W-:Y:S01]  /*1de0*/  ISETP.GE.U32.AND P0, PT, R10, 0x3, PT ;  /* 0x000000030a00780c */ /* 0x000fe20003f06070 */
[----:B------:R-:W0:Y:S01]  /*1df0*/  LDCU UR8, c[0x0][0x3b0] ;  /* 0x00007600ff0877ac */ /* 0x000e220008000800 */
[----:B------:R-:W2:Y:S01]  /*1e00*/  LDCU UR9, c[0x0][0x3b4] ;  /* 0x00007680ff0977ac */ /* 0x000ea20008000800 */
[----:B------:R-:W3:Y:S10]  /*1e10*/  LDCU.128 UR12, c[0x0][0x3a0] ;  /* 0x00007400ff0c77ac */ /* 0x000ef40008000c00 */
[----:B0-23--:R-:W-:Y:S05]  /*1e20*/  @!P0 EXIT ;  /* 0x000000000000894d */ /* 0x00dfea0003800000 */
.L_x_29:
[----:B------:R-:W0:Y:S08]  /*1e30*/  LDC.64 R2, c[0x0][0x398] ;  /* 0x0000e600ff027b82 */ /* 0x000e300000000a00 */
[----:B------:R-:W2:Y:S01]  /*1e40*/  LDC.64 R4, c[0x0][0x380] ;  /* 0x0000e000ff047b82 */ /* 0x000ea20000000a00 */
[----:B0-----:R-:W-:-:S05]  /*1e50*/  IMAD.WIDE R2, R0, 0x4, R2 ;  /* 0x0000000400027825 */ /* 0x001fca00078e0202 */
[----:B-1----:R-:W3:Y:S01]  /*1e60*/  LDG.E R13, desc[UR4][R2.64] ;  /* 0x00000004020d7981 */ /* 0x002ee2000c1e1900 */
[----:B--2---:R-:W-:Y:S01]  /*1e70*/  IMAD.WIDE R4, R0, 0x4, R4 ;  /* 0x0000000400047825 */ /* 0x004fe200078e0204 */
[----:B---3--:R-:W-:-:S13]  /*1e80*/  ISETP.GE.AND P0, PT, R13, UR8, PT ;  /* 0x000000080d007c0c */ /* 0x008fda000bf06270 */
[----:B------:R-:W2:Y:S01]  /*1e90*/  @!P0 LDG.E R15, desc[UR4][R4.64] ;  /* 0x00000004040f8981 */ /* 0x000ea2000c1e1900 */
[----:B------:R-:W-:Y:S01]  /*1ea0*/  @!P0 MOV R7, UR15 ;  /* 0x0000000f00078c02 */ /* 0x000fe20008000f00 */
[----:B------:R-:W-:Y:S02]  /*1eb0*/  @!P0 IMAD.U32 R6, RZ, RZ, UR14 ;  /* 0x0000000eff068e24 */ /* 0x000fe4000f8e00ff */
[----:B------:R-:W-:Y:S01]  /*1ec0*/  @!P0 IMAD.U32 R11, RZ, RZ, UR9 ;  /* 0x00000009ff0b8e24 */ /* 0x000fe2000f8e00ff */
[----:B------:R-:W-:Y:S01]  /*1ed0*/  @!P0 MOV R9, UR13 ;  /* 0x0000000d00098c02 */ /* 0x000fe20008000f00 */
[----:B--2---:R-:W-:-:S05]  /*1ee0*/  @!P0 IMAD.WIDE R14, R15, 0xc, R6 ;  /* 0x0000000c0f0e8825 */ /* 0x004fca00078e0206 */
[----:B------:R-:W2:Y:S04]  /*1ef0*/  @!P0 LDG.E R17, desc[UR4][R14.64] ;  /* 0x000000040e118981 */ /* 0x000ea8000c1e1900 */
[----:B------:R-:W3:Y:S04]  /*1f00*/  @!P0 LDG.E R19, desc[UR4][R14.64+0x4] ;  /* 0x000004040e138981 */ /* 0x000ee8000c1e1900 */
[----:B------:R-:W4:Y:S01]  /*1f10*/  @!P0 LDG.E R21, desc[UR4][R14.64+0x8] ;  /* 0x000008040e158981 */ /* 0x000f22000c1e1900 */
[----:B------:R-:W-:Y:S02]  /*1f20*/  @!P0 IMAD.U32 R8, RZ, RZ, UR12 ;  /* 0x0000000cff088e24 */ /* 0x000fe4000f8e00ff */
[----:B------:R-:W-:-:S04]  /*1f30*/  @!P0 IMAD R13, R0, R11, R13 ;  /* 0x0000000b000d8224 */ /* 0x000fc800078e020d */
[----:B------:R-:W-:-:S05]  /*1f40*/  @!P0 IMAD.WIDE R12, R13, 0xc, R8 ;  /* 0x0000000c0d0c8825 */ /* 0x000fca00078e0208 */
[----:B--2---:R-:W-:Y:S04]  /*1f50*/  @!P0 STG.E desc[UR4][R12.64], R17 ;  /* 0x000000110c008986 */ /* 0x004fe8000c101904 */
[----:B---3--:R-:W-:Y:S04]  /*1f60*/  @!P0 STG.E desc[UR4][R12.64+0x4], R19 ;  /* 0x000004130c008986 */ /* 0x008fe8000c101904 */
[----:B----4-:R-:W-:Y:S04]  /*1f70*/  @!P0 STG.E desc[UR4][R12.64+0x8], R21 ;  /* 0x000008150c008986 */ /* 0x010fe8000c101904 */
[----:B------:R-:W2:Y:S02]  /*1f80*/  @!P0 LDG.E R10, desc[UR4][R2.64] ;  /* 0x00000004020a8981 */ /* 0x000ea4000c1e1900 */
[----:B--2---:R-:W-:-:S02]  /*1f90*/  @!P0 IMAD R23, R0, R11, R10 ;  /* 0x0000000b00178224 */ /* 0x004fc400078e020a */
[----:B------:R-:W-:Y:S02]  /*1fa0*/  IMAD.MOV.U32 R10, RZ, RZ, 0x1 ;  /* 0x00000001ff0a7424 */ /* 0x000fe400078e00ff */
[----:B------:R-:W-:-:S05]  /*1fb0*/  @!P0 IMAD.WIDE R14, R23, 0xc, R8 ;  /* 0x0000000c170e8825 */ /* 0x000fca00078e0208 */
[----:B------:R0:W-:Y:S04]  /*1fc0*/  @!P0 STG.E desc[UR4][R14.64+0x4], R10 ;  /* 0x0000040a0e008986 */ /* 0x0001e8000c101904 */
[----:B------:R-:W2:Y:S02]  /*1fd0*/  @!P0 LDG.E R16, desc[UR4][R2.64] ;  /* 0x0000000402108981 */ /* 0x000ea4000c1e1900 */
[----:B--2---:R-:W-:-:S05]  /*1fe0*/  @!P0 IADD3 R23, PT, PT, R16, 0x1, RZ ;  /* 0x0000000110178810 */ /* 0x004fca0007ffe0ff */
[----:B------:R1:W-:Y:S04]  /*1ff0*/  @!P0 STG.E desc[UR4][R2.64], R23 ;  /* 0x0000001702008986 */ /* 0x0003e8000c101904 */
[----:B------:R-:W2:Y:S01]  /*2000*/  @P0 LDG.E R17, desc[UR4][R4.64] ;  /* 0x0000000404110981 */ /* 0x000ea2000c1e1900 */
[----:B------:R-:W-:Y:S01]  /*2010*/  @P0 MOV R7, UR15 ;  /* 0x0000000f00070c02 */ /* 0x000fe20008000f00 */
[----:B------:R-:W-:Y:S02]  /*2020*/  @P0 IMAD.U32 R6, RZ, RZ, UR14 ;  /* 0x0000000eff060e24 */ /* 0x000fe4000f8e00ff */
[----:B------:R-:W-:Y:S01]  /*2030*/  @P0 IMAD.U32 R11, RZ, RZ, UR9 ;  /* 0x00000009ff0b0e24 */ /* 0x000fe2000f8e00ff */
[----:B------:R-:W-:Y:S01]  /*2040*/  @P0 MOV R8, UR12 ;  /* 0x0000000c00080c02 */ /* 0x000fe20008000f00 */
[----:B--2---:R-:W-:-:S05]  /*2050*/  @P0 IMAD.WIDE R16, R17, 0xc, R6 ;  /* 0x0000000c11100825 */ /* 0x004fca00078e0206 */
[----:B------:R-:W2:Y:S04]  /*2060*/  @P0 LDG.E R19, desc[UR4][R16.64] ;  /* 0x0000000410130981 */ /* 0x000ea8000c1e1900 */
[----:B------:R-:W3:Y:S01]  /*2070*/  @P0 LDG.E R21, desc[UR4][R16.64+0x8] ;  /* 0x0000080410150981 */ /* 0x000ee2000c1e1900 */
[----:B------:R-:W-:Y:S02]  /*2080*/  @P0 IMAD.U32 R9, RZ, RZ, UR13 ;  /* 0x0000000dff090e24 */ /* 0x000fe4000f8e00ff */
[----:B------:R-:W-:-:S04]  /*2090*/  @P0 IMAD R13, R0, R11, RZ ;  /* 0x0000000b000d0224 */ /* 0x000fc800078e02ff */
[----:B------:R-:W-:-:S05]  /*20a0*/  @P0 IMAD.WIDE R12, R13, 0xc, R8 ;  /* 0x0000000c0d0c0825 */ /* 0x000fca00078e0208 */
[----:B------:R-:W-:Y:S04]  /*20b0*/  @P0 STG.E desc[UR4][R12.64+-0x8], R10 ;  /* 0xfffff80a0c000986 */ /* 0x000fe8000c101904 */
[----:B--2---:R2:W-:Y:S04]  /*20c0*/  @P0 STG.E desc[UR4][R12.64+-0xc], R19 ;  /* 0xfffff4130c000986 */ /* 0x0045e8000c101904 */
[----:B---3--:R3:W-:Y:S04]  /*20d0*/  @P0 STG.E desc[UR4][R12.64+-0x4], R21 ;  /* 0xfffffc150c000986 */ /* 0x0087e8000c101904 */
[----:B------:R-:W4:Y:S02]  /*20e0*/  LDG.E R22, desc[UR4][R2.64+0x1400] ;  /* 0x0014000402167981 */ /* 0x000f24000c1e1900 */
[----:B----4-:R-:W-:-:S13]  /*20f0*/  ISETP.GE.AND P0, PT, R22, UR8, PT ;  /* 0x0000000816007c0c */ /* 0x010fda000bf06270 */
[----:B0-----:R-:W4:Y:S01]  /*2100*/  @P0 LDG.E R15, desc[UR4][R4.64+0x1400] ;  /* 0x00140004040f0981 */ /* 0x001f22000c1e1900 */
[----:B------:R-:W-:Y:S01]  /*2110*/  IADD3 R20, PT, PT, R0, 0x500, RZ ;  /* 0x0000050000147810 */ /* 0x000fe20007ffe0ff */
[----:B----4-:R-:W-:-:S05]  /*2120*/  @P0 IMAD.WIDE R16, R15, 0xc, R6 ;  /* 0x0000000c0f100825 */ /* 0x010fca00078e0206 */
[----:B-1----:R-:W4:Y:S04]  /*2130*/  @P0 LDG.E R23, desc[UR4][R16.64] ;  /* 0x0000000410170981 */ /* 0x002f28000c1e1900 */
[----:B------:R-:W5:Y:S01]  /*2140*/  @P0 LDG.E R25, desc[UR4][R16.64+0x8] ;  /* 0x0000080410190981 */ /* 0x000f62000c1e1900 */
[----:B------:R-:W-:-:S04]  /*2150*/  @P0 IMAD R15, R20, R11, RZ ;  /* 0x0000000b140f0224 */ /* 0x000fc800078e02ff */
[----:B------:R-:W-:-:S05]  /*2160*/  @P0 IMAD.WIDE R14, R15, 0xc, R8 ;  /* 0x0000000c0f0e0825 */ /* 0x000fca00078e0208 */
[----:B------:R-:W-:Y:S04]  /*2170*/  @P0 STG.E desc[UR4][R14.64+-0x8], R10 ;  /* 0xfffff80a0e000986 */ /* 0x000fe8000c101904 */
[----:B----4-:R-:W-:Y:S04]  /*2180*/  @P0 STG.E desc[UR4][R14.64+-0xc], R23 ;  /* 0xfffff4170e000986 */ /* 0x010fe8000c101904 */
[----:B-----5:R-:W-:Y:S04]  /*2190*/  @P0 STG.E desc[UR4][R14.64+-0x4], R25 ;  /* 0xfffffc190e000986 */ /* 0x020fe8000c101904 */
[----:B--2---:R-:W2:Y:S01]  /*21a0*/  @!P0 LDG.E R19, desc[UR4][R4.64+0x1400] ;  /* 0x0014000404138981 */ /* 0x004ea2000c1e1900 */
[----:B---3--:R-:W-:-:S02]  /*21b0*/  @!P0 IMAD R13, R20, R11, R22 ;  /* 0x0000000b140d8224 */ /* 0x008fc400078e0216 */
[----:B--2---:R-:W-:-:S05]  /*21c0*/  @!P0 IMAD.WIDE R18, R19, 0xc, R6 ;  /* 0x0000000c13128825 */ /* 0x004fca00078e0206 */
[----:B------:R-:W2:Y:S04]  /*21d0*/  @!P0 LDG.E R21, desc[UR4][R18.64] ;  /* 0x0000000412158981 */ /* 0x000ea8000c1e1900 */
[----:B------:R-:W3:Y:S04]  /*21e0*/  @!P0 LDG.E R27, desc[UR4][R18.64+0x4] ;  /* 0x00000404121b8981 */ /* 0x000ee8000c1e1900 */
[----:B------:R-:W4:Y:S01]  /*21f0*/  @!P0 LDG.E R17, desc[UR4][R18.64+0x8] ;  /* 0x0000080412118981 */ /* 0x000f22000c1e1900 */
[----:B------:R-:W-:-:S05]  /*2200*/  @!P0 IMAD.WIDE R12, R13, 0xc, R8 ;  /* 0x0000000c0d0c8825 */ /* 0x000fca00078e0208 */
[----:B--2---:R0:W-:Y:S04]  /*2210*/  @!P0 STG.E desc[UR4][R12.64], R21 ;  /* 0x000000150c008986 */ /* 0x0041e8000c101904 */
[----:B---3--:R-:W-:Y:S04]  /*2220*/  @!P0 STG.E desc[UR4][R12.64+0x4], R27 ;  /* 0x0000041b0c008986 */ /* 0x008fe8000c101904 */
[----:B----4-:R1:W-:Y:S04]  /*2230*/  @!P0 STG.E desc[UR4][R12.64+0x8], R17 ;  /* 0x000008110c008986 */ /* 0x0103e8000c101904 */
[----:B------:R-:W2:Y:S02]  /*2240*/  @!P0 LDG.E R14, desc[UR4][R2.64+0x1400] ;  /* 0x00140004020e8981 */ /* 0x000ea4000c1e1900 */
[----:B--2---:R-:W-:-:S04]  /*2250*/  @!P0 IMAD R15, R20, R11, R14 ;  /* 0x0000000b140f8224 */ /* 0x004fc800078e020e */
[----:B------:R-:W-:-:S05]  /*2260*/  @!P0 IMAD.WIDE R14, R15, 0xc, R8 ;  /* 0x0000000c0f0e8825 */ /* 0x000fca00078e0208 */
[----:B------:R-:W-:Y:S04]  /*2270*/  @!P0 STG.E desc[UR4][R14.64+0x4], R10 ;  /* 0x0000040a0e008986 */ /* 0x000fe8000c101904 */
[----:B------:R-:W2:Y:S04]  /*2280*/  LDG.E R22, desc[UR4][R2.64+0x2800] ;  /* 0x0028000402167981 */ /* 0x000ea8000c1e1900 */
[----:B------:R-:W3:Y:S01]  /*2290*/  @!P0 LDG.E R16, desc[UR4][R2.64+0x1400] ;  /* 0x0014000402108981 */ /* 0x000ee2000c1e1900 */
[----:B--2---:R-:W-:Y:S01]  /*22a0*/  ISETP.GE.AND P1, PT, R22, UR8, PT ;  /* 0x0000000816007c0c */ /* 0x004fe2000bf26270 */
[----:B---3--:R-:W-:-:S05]  /*22b0*/  @!P0 VIADD R19, R16, 0x1 ;  /* 0x0000000110138836 */ /* 0x008fca0000000000 */
[----:B------:R2:W-:Y:S07]  /*22c0*/  @!P0 STG.E desc[UR4][R2.64+0x1400], R19 ;  /* 0x0014001302008986 */ /* 0x0005ee000c101904 */
[----:B0-----:R-:W1:Y:S01]  /*22d0*/  @P1 LDG.E R21, desc[UR4][R4.64+0x2800] ;  /* 0x0028000404151981 */ /* 0x001e62000c1e1900 */
[----:B------:R-:W-:Y:S01]  /*22e0*/  IADD3 R20, PT, PT, R0, 0xa00, RZ ;  /* 0x00000a0000147810 */ /* 0x000fe20007ffe0ff */
[----:B-1----:R-:W-:-:S05]  /*22f0*/  @P1 IMAD.WIDE R16, R21, 0xc, R6 ;  /* 0x0000000c15101825 */ /* 0x002fca00078e0206 */
[----:B------:R-:W3:Y:S04]  /*2300*/  @P1 LDG.E R21, desc[UR4][R16.64] ;  /* 0x0000000410151981 */ /* 0x000ee8000c1e1900 */
[----:B------:R-:W4:Y:S01]  /*2310*/  @P1 LDG.E R23, desc[UR4][R16.64+0x8] ;  /* 0x0000080410171981 */ /* 0x000f22000c1e1900 */
[----:B------:R-:W-:-:S04]  /*2320*/  @P1 IMAD R13, R20, R11, RZ ;  /* 0x0000000b140d1224 */ /* 0x000fc800078e02ff */
[----:B------:R-:W-:-:S05]  /*2330*/  @P1 IMAD.WIDE R12, R13, 0xc, R8 ;  /* 0x0000000c0d0c1825 */ /* 0x000fca00078e0208 */
[----:B------:R-:W-:Y:S04]  /*2340*/  @P1 STG.E desc[UR4][R12.64+-0x8], R10 ;  /* 0xfffff80a0c001986 */ /* 0x000fe8000c101904 */
[----:B---3--:R0:W-:Y:S04]  /*2350*/  @P1 STG.E desc[UR4][R12.64+-0xc], R21 ;  /* 0xfffff4150c001986 */ /* 0x0081e8000c101904 */
[----:B----4-:R-:W-:Y:S04]  /*2360*/  @P1 STG.E desc[UR4][R12.64+-0x4], R23 ;  /* 0xfffffc170c001986 */ /* 0x010fe8000c101904 */
[----:B--2---:R-:W2:Y:S01]  /*2370*/  @!P1 LDG.E R19, desc[UR4][R4.64+0x2800] ;  /* 0x0028000404139981 */ /* 0x004ea2000c1e1900 */
[----:B------:R-:W-:-:S02]  /*2380*/  @!P1 IMAD R15, R20, R11, R22 ;  /* 0x0000000b140f9224 */ /* 0x000fc400078e0216 */
[----:B--2---:R-:W-:-:S05]  /*2390*/  @!P1 IMAD.WIDE R18, R19, 0xc, R6 ;  /* 0x0000000c13129825 */ /* 0x004fca00078e0206 */
[----:B------:R-:W2:Y:S04]  /*23a0*/  @!P1 LDG.E R25, desc[UR4][R18.64] ;  /* 0x0000000412199981 */ /* 0x000ea8000c1e1900 */
[----:B------:R-:W3:Y:S04]  /*23b0*/  @!P1 LDG.E R27, desc[UR4][R18.64+0x4] ;  /* 0x00000404121b9981 */ /* 0x000ee8000c1e1900 */
[----:B------:R-:W4:Y:S01]  /*23c0*/  @!P1 LDG.E R17, desc[UR4][R18.64+0x8] ;  /* 0x0000080412119981 */ /* 0x000f22000c1e1900 */
[----:B------:R-:W-:-:S05]  /*23d0*/  @!P1 IMAD.WIDE R14, R15, 0xc, R8 ;  /* 0x0000000c0f0e9825 */ /* 0x000fca00078e0208 */
[----:B--2---:R-:W-:Y:S04]  /*23e0*/  @!P1 STG.E desc[UR4][R14.64], R25 ;  /* 0x000000190e009986 */ /* 0x004fe8000c101904 */
[----:B---3--:R-:W-:Y:S04]  /*23f0*/  @!P1 STG.E desc[UR4][R14.64+0x4], R27 ;  /* 0x0000041b0e009986 */ /* 0x008fe8000c101904 */
[----:B----4-:R1:W-:Y:S04]  /*2400*/  @!P1 STG.E desc[UR4][R14.64+0x8], R17 ;  /* 0x000008110e009986 */ /* 0x0103e8000c101904 */
[----:B------:R-:W2:Y:S02]  /*2410*/  @!P1 LDG.E R12, desc[UR4][R2.64+0x2800] ;  /* 0x00280004020c9981 */ /* 0x000ea4000c1e1900 */
[----:B--2---:R-:W-:-:S04]  /*2420*/  @!P1 IMAD R13, R20, R11, R12 ;  /* 0x0000000b140d9224 */ /* 0x004fc800078e020c */
[----:B------:R-:W-:-:S05]  /*2430*/  @!P1 IMAD.WIDE R12, R13, 0xc, R8 ;  /* 0x0000000c0d0c9825 */ /* 0x000fca00078e0208 */
[----:B------:R2:W-:Y:S04]  /*2440*/  @!P1 STG.E desc[UR4][R12.64+0x4], R10 ;  /* 0x0000040a0c009986 */ /* 0x0005e8000c101904 */
[----:B------:R-:W3:Y:S04]  /*2450*/  LDG.E R20, desc[UR4][R2.64+0x3c00] ;  /* 0x003c000402147981 */ /* 0x000ee8000c1e1900 */
[----:B------:R-:W4:Y:S01]  /*2460*/  @!P1 LDG.E R16, desc[UR4][R2.64+0x2800] ;  /* 0x0028000402109981 */ /* 0x000f22000c1e1900 */
[----:B---3--:R-:W-:Y:S01]  /*2470*/  ISETP.GE.AND P0, PT, R20, UR8, PT ;  /* 0x0000000814007c0c */ /* 0x008fe2000bf06270 */
[----:B----4-:R-:W-:-:S05]  /*2480*/  @!P1 VIADD R19, R16, 0x1 ;  /* 0x0000000110139836 */ /* 0x010fca0000000000 */
[----:B------:R3:W-:Y:S07]  /*2490*/  @!P1 STG.E desc[UR4][R2.64+0x2800], R19 ;  /* 0x0028001302009986 */ /* 0x0007ee000c101904 */
[----:B0-----:R-:W1:Y:S01]  /*24a0*/  @P0 LDG.E R21, desc[UR4][R4.64+0x3c00] ;  /* 0x003c000404150981 */ /* 0x001e62000c1e1900 */
[----:B------:R-:W-:Y:S01]  /*24b0*/  IADD3 R18, PT, PT, R0, 0xf00, RZ ;  /* 0x00000f0000127810 */ /* 0x000fe20007ffe0ff */
[----:B-1----:R-:W-:-:S05]  /*24c0*/  @P0 IMAD.WIDE R14, R21, 0xc, R6 ;  /* 0x0000000c150e0825 */ /* 0x002fca00078e0206 */
[----:B------:R-:W4:Y:S04]  /*24d0*/  @P0 LDG.E R21, desc[UR4][R14.64] ;  /* 0x000000040e150981 */ /* 0x000f28000c1e1900 */
[----:B------:R-:W5:Y:S01]  /*24e0*/  @P0 LDG.E R23, desc[UR4][R14.64+0x8] ;  /* 0x000008040e170981 */ /* 0x000f62000c1e1900 */
[----:B--2---:R-:W-:-:S04]  /*24f0*/  @P0 IMAD R13, R18, R11, RZ ;  /* 0x0000000b120d0224 */ /* 0x004fc800078e02ff */
[----:B------:R-:W-:-:S05]  /*2500*/  @P0 IMAD.WIDE R12, R13, 0xc, R8 ;  /* 0x0000000c0d0c0825 */ /* 0x000fca00078e0208 */
[----:B------:R0:W-:Y:S04]  /*2510*/  @P0 STG.E desc[UR4][R12.64+-0x8], R10 ;  /* 0xfffff80a0c000986 */ /* 0x0001e8000c101904 */
[----:B----4-:R0:W-:Y:S04]  /*2520*/  @P0 STG.E desc[UR4][R12.64+-0xc], R21 ;  /* 0xfffff4150c000986 */ /* 0x0101e8000c101904 */
[----:B-----5:R0:W-:Y:S04]  /*2530*/  @P0 STG.E desc[UR4][R12.64+-0x4], R23 ;  /* 0xfffffc170c000986 */ /* 0x0201e8000c101904 */
[----:B------:R-:W2:Y:S02]  /*2540*/  @!P0 LDG.E R17, desc[UR4][R4.64+0x3c00] ;  /* 0x003c000404118981 */ /* 0x000ea4000c1e1900 */
[----:B--2---:R-:W-:-:S05]  /*2550*/  @!P0 IMAD.WIDE R16, R17, 0xc, R6 ;  /* 0x0000000c11108825 */ /* 0x004fca00078e0206 */
[----:B---3--:R-:W2:Y:S04]  /*2560*/  @!P0 LDG.E R19, desc[UR4][R16.64] ;  /* 0x0000000410138981 */ /* 0x008ea8000c1e1900 */
[----:B------:R-:W3:Y:S04]  /*2570*/  @!P0 LDG.E R25, desc[UR4][R16.64+0x4] ;  /* 0x0000040410198981 */ /* 0x000ee8000c1e1900 */
[----:B------:R-:W4:Y:S01]  /*2580*/  @!P0 LDG.E R15, desc[UR4][R16.64+0x8] ;  /* 0x00000804100f8981 */ /* 0x000f22000c1e1900 */
[----:B------:R-:W-:-:S04]  /*2590*/  @!P0 IMAD R7, R18, R11, R20 ;  /* 0x0000000b12078224 */ /* 0x000fc800078e0214 */
[----:B------:R-:W-:-:S05]  /*25a0*/  @!P0 IMAD.WIDE R6, R7, 0xc, R8 ;  /* 0x0000000c07068825 */ /* 0x000fca00078e0208 */
[----:B--2---:R0:W-:Y:S04]  /*25b0*/  @!P0 STG.E desc[UR4][R6.64], R19 ;  /* 0x0000001306008986 */ /* 0x0041e8000c101904 */
[----:B---3--:R0:W-:Y:S04]  /*25c0*/  @!P0 STG.E desc[UR4][R6.64+0x4], R25 ;  /* 0x0000041906008986 */ /* 0x0081e8000c101904 */
[----:B----4-:R0:W-:Y:S04]  /*25d0*/  @!P0 STG.E desc[UR4][R6.64+0x8], R15 ;  /* 0x0000080f06008986 */ /* 0x0101e8000c101904 */
[----:B------:R-:W2:Y:S02]  /*25e0*/  @!P0 LDG.E R12, desc[UR4][R2.64+0x3c00] ;  /* 0x003c0004020c8981 */ /* 0x000ea4000c1e1900 */
[----:B--2---:R-:W-:-:S04]  /*25f0*/  @!P0 IMAD R11, R18, R11, R12 ;  /* 0x0000000b120b8224 */ /* 0x004fc800078e020c */
[----:B------:R-:W-:-:S05]  /*2600*/  @!P0 IMAD.WIDE R8, R11, 0xc, R8 ;  /* 0x0000000c0b088825 */ /* 0x000fca00078e0208 */
[----:B------:R0:W-:Y:S04]  /*2610*/  @!P0 STG.E desc[UR4][R8.64+0x4], R10 ;  /* 0x0000040a08008986 */ /* 0x0001e8000c101904 */
[----:B------:R-:W2:Y:S01]  /*2620*/  @!P0 LDG.E R4, desc[UR4][R2.64+0x3c00] ;  /* 0x003c000402048981 */ /* 0x000ea2000c1e1900 */
[----:B------:R-:W-:Y:S01]  /*2630*/  IADD3 R0, PT, PT, R0, 0x1400, RZ ;  /* 0x0000140000007810 */ /* 0x000fe20007ffe0ff */
[----:B--2---:R-:W-:-:S05]  /*2640*/  @!P0 VIADD R5, R4, 0x1 ;  /* 0x0000000104058836 */ /* 0x004fca0000000000 */
[----:B------:R0:W-:Y:S01]  /*2650*/  @!P0 STG.E desc[UR4][R2.64+0x3c00], R5 ;  /* 0x003c000502008986 */ /* 0x0001e2000c101904 */
[----:B------:R-:W-:-:S13]  /*2660*/  ISETP.GE.AND P0, PT, R0, UR8, PT ;  /* 0x0000000800007c0c */ /* 0x000fda000bf06270 */
[----:B0-----:R-:W-:Y:S05]  /*2670*/  @!P0 BRA `(.L_x_29) ;  /* 0xfffffff400ec8947 */ /* 0x001fea000383ffff */
[----:B------:R-:W-:Y:S05]  /*2680*/  EXIT ;  /* 0x000000000000794d */ /* 0x000fea0003800000 */
.L_x_30:
        /* <DEDUP_REMOVED lines=15> */
.L_x_72:


//--------------------- .text._Z15SLPAListener2_2PiP7triplesiS_S_P17curandStateXORWOWm --------------------------
	.section	.text._Z15SLPAListener2_2PiP7triplesiS_S_P17curandStateXORWOWm,"ax",@progbits
	.align	128
        .global         _Z15SLPAListener2_2PiP7triplesiS_S_P17curandStateXORWOWm
        .type           _Z15SLPAListener2_2PiP7triplesiS_S_P17curandStateXORWOWm,@function
        .size           _Z15SLPAListener2_2PiP7triplesiS_S_P17curandStateXORWOWm,(.L_x_73 - _Z15SLPAListener2_2PiP7triplesiS_S_P17curandStateXORWOWm)
        .other          _Z15SLPAListener2_2PiP7triplesiS_S_P17curandStateXORWOWm,@"STO_CUDA_ENTRY STV_DEFAULT"
_Z15SLPAListener2_2PiP7triplesiS_S_P17curandStateXORWOWm:
.text._Z15SLPAListener2_2PiP7triplesiS_S_P17curandStateXORWOWm:
[----:B------:R-:W-:Y:S01]  /*0000*/  LDC R1, c[0x0][0x37c] ;  /* 0x0000df00ff017b82 */ /* 0x000fe20000000800 */
[----:B------:R-:W0:Y:S07]  /*0010*/  S2R R0, SR_CTAID.X ;  /* 0x0000000000007919 */ /* 0x000e2e0000002500 */
[----:B------:R-:W1:Y:S01]  /*0020*/  LDC.64 R2, c[0x0][0x3b0] ;  /* 0x0000ec00ff027b82 */ /* 0x000e620000000a00 */
[----:B------:R-:W0:Y:S01]  /*0030*/  LDCU UR6, c[0x0][0x360] ;  /* 0x00006c00ff0677ac */ /* 0x000e220008000800 */
[----:B------:R-:W-:Y:S01]  /*0040*/  BSSY.RECONVERGENT B0, `(.L_x_31) ;  /* 0x00000e5000007945 */ /* 0x000fe20003800200 */
[----:B------:R-:W0:Y:S01]  /*0050*/  S2R R5, SR_TID.X ;  /* 0x0000000000057919 */ /* 0x000e220000002100 */
[----:B------:R-:W2:Y:S04]  /*0060*/  LDCU.64 UR4, c[0x0][0x358] ;  /* 0x00006b00ff0477ac */ /* 0x000ea80008000a00 */
[----:B------:R-:W3:Y:S01]  /*0070*/  LDC.64 R10, c[0x0][0x3a8] ;  /* 0x0000ea00ff0a7b82 */ /* 0x000ee20000000a00 */
[----:B-1----:R-:W-:-:S02]  /*0080*/  LOP3.LUT R2, R2, 0xaad26b49, RZ, 0x3c, !PT ;  /* 0xaad26b4902027812 */ /* 0x002fc400078e3cff */
[----:B------:R-:W-:-:S03]  /*0090*/  LOP3.LUT R3, R3, 0xf7dcefdd, RZ, 0x3c, !PT ;  /* 0xf7dcefdd03037812 */ /* 0x000fc600078e3cff */
[----:B------:R-:W-:Y:S02]  /*00a0*/  IMAD R2, R2, 0x4182bed5, RZ ;  /* 0x4182bed502027824 */ /* 0x000fe400078e02ff */
[----:B------:R-:W-:Y:S02]  /*00b0*/  IMAD R3, R3, -0x658354e5, RZ ;  /* 0x9a7cab1b03037824 */ /* 0x000fe400078e02ff */
[C---:B------:R-:W-:Y:S01]  /*00c0*/  VIADD R9, R2.reuse, 0x75bcd15 ;  /* 0x075bcd1502097836 */ /* 0x040fe20000000000 */
[----:B------:R-:W-:Y:S01]  /*00d0*/  LOP3.LUT R6, R2, 0x159a55e5, RZ, 0x3c, !PT ;  /* 0x159a55e502067812 */ /* 0x000fe200078e3cff */
[----:B0-----:R-:W-:Y:S01]  /*00e0*/  IMAD R0, R0, UR6, R5 ;  /* 0x0000000600007c24 */ /* 0x001fe2000f8e0205 */
[----:B------:R-:W-:Y:S01]  /*00f0*/  IADD3 R8, PT, PT, R2, 0x64f0c9, R3 ;  /* 0x0064f0c902087810 */ /* 0x000fe20007ffe003 */
[C---:B------:R-:W-:Y:S01]  /*0100*/  VIADD R7, R3.reuse, 0x1f123bb5 ;  /* 0x1f123bb503077836 */ /* 0x040fe20000000000 */
[----:B------:R-:W-:Y:S01]  /*0110*/  LOP3.LUT R4, R3, 0x5491333, RZ, 0x3c, !PT ;  /* 0x0549133303047812 */ /* 0x000fe200078e3cff */
[C---:B---3--:R-:W-:Y:S01]  /*0120*/  IMAD.WIDE R10, R0.reuse, 0x30, R10 ;  /* 0x00000030000a7825 */ /* 0x048fe200078e020a */
[----:B------:R-:W-:-:S02]  /*0130*/  ISETP.NE.AND P0, PT, R0, RZ, PT ;  /* 0x000000ff0000720c */ /* 0x000fc40003f05270 */
[----:B------:R-:W-:Y:S01]  /*0140*/  SHF.R.S32.HI R15, RZ, 0x1f, R0 ;  /* 0x0000001fff0f7819 */ /* 0x000fe20000011400 */
[----:B------:R-:W-:Y:S01]  /*0150*/  VIADD R5, R2, 0x583f19 ;  /* 0x00583f1902057836 */ /* 0x000fe20000000000 */
[----:B--2---:R0:W-:Y:S04]  /*0160*/  STG.E.64 desc[UR4][R10.64], R8 ;  /* 0x000000080a007986 */ /* 0x0041e8000c101b04 */
[----:B------:R0:W-:Y:S04]  /*0170*/  STG.E.64 desc[UR4][R10.64+0x8], R6 ;  /* 0x000008060a007986 */ /* 0x0001e8000c101b04 */
[----:B------:R0:W-:Y:S01]  /*0180*/  STG.E.64 desc[UR4][R10.64+0x10], R4 ;  /* 0x000010040a007986 */ /* 0x0001e2000c101b04 */
[----:B------:R-:W-:Y:S05]  /*0190*/  @!P0 BRA `(.L_x_32) ;  /* 0x0000000c003c8947 */ /* 0x000fea0003800000 */
[----:B------:R-:W-:Y:S02]  /*01a0*/  IMAD.MOV.U32 R14, RZ, RZ, RZ ;  /* 0x000000ffff0e7224 */ /* 0x000fe400078e00ff */
[----:B------:R-:W-:Y:S02]  /*01b0*/  IMAD.MOV.U32 R16, RZ, RZ, R0 ;  /* 0x000000ffff107224 */ /* 0x000fe400078e0000 */
[----:B------:R-:W-:-:S07]  /*01c0*/  IMAD.MOV.U32 R17, RZ, RZ, R15 ;  /* 0x000000ffff117224 */ /* 0x000fce00078e000f */
.L_x_38:
[----:B------:R-:W-:Y:S01]  /*01d0*/  LOP3.LUT P0, RZ, R16, 0x3, RZ, 0xc0, !PT ;  /* 0x0000000310ff7812 */ /* 0x000fe2000780c0ff */
[----:B------:R-:W-:-:S12]  /*01e0*/  BSSY.RECONVERGENT B1, `(.L_x_33) ;  /* 0x00000c4000017945 */ /* 0x000fd80003800200 */
[----:B-1----:R-:W-:Y:S05]  /*01f0*/  @!P0 BRA `(.L_x_34) ;  /* 0x0000000c00088947 */ /* 0x002fea0003800000 */
[----:B------:R-:W1:Y:S01]  /*0200*/  LDC.64 R2, c[0x4][RZ] ;  /* 0x01000000ff027b82 */ /* 0x000e620000000a00 */
[----:B------:R-:W-:Y:S02]  /*0210*/  IMAD.MOV.U32 R18, RZ, RZ, RZ ;  /* 0x000000ffff127224 */ /* 0x000fe400078e00ff */
[----:B-1----:R-:W-:-:S07]  /*0220*/  IMAD.WIDE.U32 R2, R14, 0xc80, R2 ;  /* 0x00000c800e027825 */ /* 0x002fce00078e0002 */
.L_x_37:
[----:B------:R-:W-:Y:S01]  /*0230*/  IMAD.MOV.U32 R19, RZ, RZ, RZ ;  /* 0x000000ffff137224 */ /* 0x000fe200078e00ff */
[----:B01----:R-:W-:Y:S02]  /*0240*/  CS2R R4, SRZ ;  /* 0x0000000000047805 */ /* 0x003fe4000001ff00 */
[----:B------:R-:W-:Y:S01]  /*0250*/  CS2R R6, SRZ ;  /* 0x0000000000067805 */ /* 0x000fe2000001ff00 */
[----:B------:R-:W-:-:S07]  /*0260*/  IMAD.MOV.U32 R9, RZ, RZ, RZ ;  /* 0x000000ffff097224 */ /* 0x000fce00078e00ff */
.L_x_36:
[----:B------:R-:W-:-:S05]  /*0270*/  IMAD.WIDE.U32 R12, R19, 0x4, R10 ;  /* 0x00000004130c7825 */ /* 0x000fca00078e000a */
[----:B------:R0:W5:Y:S01]  /*0280*/  LDG.E R20, desc[UR4][R12.64+0x4] ;  /* 0x000004040c147981 */ /* 0x000162000c1e1900 */
[----:B------:R-:W-:Y:S02]  /*0290*/  IMAD.SHL.U32 R21, R19, 0x20, RZ ;  /* 0x0000002013157824 */ /* 0x000fe400078e00ff */
[----:B------:R-:W-:-:S07]  /*02a0*/  IMAD.MOV.U32 R22, RZ, RZ, RZ ;  /* 0x000000ffff167224 */ /* 0x000fce00078e00ff */
.L_x_35:
[----:B-----5:R-:W-:Y:S01]  /*02b0*/  SHF.R.U32.HI R25, RZ, R22, R20 ;  /* 0x00000016ff197219 */ /* 0x020fe20000011614 */
[----:B0-----:R-:W-:-:S03]  /*02c0*/  IMAD.IADD R12, R21, 0x1, R22 ;  /* 0x00000001150c7824 */ /* 0x001fc600078e0216 */
[----:B------:R-:W-:-:S04]  /*02d0*/  LOP3.LUT R13, R25, 0x1, RZ, 0xc0, !PT ;  /* 0x00000001190d7812 */ /* 0x000fc800078ec0ff */
[----:B------:R-:W-:Y:S01]  /*02e0*/  ISETP.NE.U32.AND P0, PT, R13, 0x1, PT ;  /* 0x000000010d00780c */ /* 0x000fe20003f05070 */
[----:B------:R-:W-:-:S03]  /*02f0*/  IMAD R13, R12, 0x5, RZ ;  /* 0x000000050c0d7824 */ /* 0x000fc600078e02ff */
[----:B------:R-:W-:Y:S01]  /*0300*/  R2P PR, R25, 0x7e ;  /* 0x0000007e19007804 */ /* 0x000fe20000000000 */
[----:B------:R-:W-:-:S08]  /*0310*/  IMAD.WIDE.U32 R12, R13, 0x4, R2 ;  /* 0x000000040d0c7825 */ /* 0x000fd000078e0002 */
[----:B------:R-:W2:Y:S04]  /*0320*/  @!P0 LDG.E R26, desc[UR4][R12.64+0x10] ;  /* 0x000010040c1a8981 */ /* 0x000ea8000c1e1900 */
[----:B------:R-:W3:Y:S04]  /*0330*/  @P1 LDG.E R28, desc[UR4][R12.64+0x24] ;  /* 0x000024040c1c1981 */ /* 0x000ee8000c1e1900 */
[----:B------:R-:W4:Y:S04]  /*0340*/  @!P0 LDG.E R24, desc[UR4][R12.64] ;  /* 0x000000040c188981 */ /* 0x000f28000c1e1900 */
[----:B------:R-:W4:Y:S04]  /*0350*/  @!P0 LDG.E R23, desc[UR4][R12.64+0x4] ;  /* 0x000004040c178981 */ /* 0x000f28000c1e1900 */
[----:B------:R-:W4:Y:S01]  /*0360*/  @P1 LDG.E R27, desc[UR4][R12.64+0x20] ;  /* 0x000020040c1b1981 */ /* 0x000f22000c1e1900 */
[----:B--2---:R-:W-:-:S03]  /*0370*/  @!P0 LOP3.LUT R5, R5, R26, RZ, 0x3c, !PT ;  /* 0x0000001a05058212 */ /* 0x004fc600078e3cff */
[----:B------:R-:W2:Y:S01]  /*0380*/  @P2 LDG.E R26, desc[UR4][R12.64+0x38] ;  /* 0x000038040c1a2981 */ /* 0x000ea2000c1e1900 */
[----:B---3--:R-:W-:-:S03]  /*0390*/  @P1 LOP3.LUT R5, R5, R28, RZ, 0x3c, !PT ;  /* 0x0000001c05051212 */ /* 0x008fc600078e3cff */
[----:B------:R-:W3:Y:S01]  /*03a0*/  @P3 LDG.E R28, desc[UR4][R12.64+0x4c] ;  /* 0x00004c040c1c3981 */ /* 0x000ee2000c1e1900 */
[----:B----4-:R-:W-:-:S03]  /*03b0*/  @!P0 LOP3.LUT R9, R9, R24, RZ, 0x3c, !PT ;  /* 0x0000001809098212 */ /* 0x010fc600078e3cff */
[----:B------:R-:W4:Y:S01]  /*03c0*/  @!P0 LDG.E R24, desc[UR4][R12.64+0x8] ;  /* 0x000008040c188981 */ /* 0x000f22000c1e1900 */
[----:B------:R-:W-:-:S03]  /*03d0*/  @!P0 LOP3.LUT R6, R6, R23, RZ, 0x3c, !PT ;  /* 0x0000001706068212 */ /* 0x000fc600078e3cff */
[----:B------:R-:W4:Y:S01]  /*03e0*/  @P4 LDG.E R23, desc[UR4][R12.64+0x60] ;  /* 0x000060040c174981 */ /* 0x000f22000c1e1900 */
[----:B--2---:R-:W-:-:S03]  /*03f0*/  @P2 LOP3.LUT R5, R5, R26, RZ, 0x3c, !PT ;  /* 0x0000001a05052212 */ /* 0x004fc600078e3cff */
[----:B------:R-:W2:Y:S01]  /*0400*/  @P5 LDG.E R26, desc[UR4][R12.64+0x74] ;  /* 0x000074040c1a5981 */ /* 0x000ea2000c1e1900 */
[----:B---3--:R-:W-:-:S03]  /*0410*/  @P3 LOP3.LUT R5, R5, R28, RZ, 0x3c, !PT ;  /* 0x0000001c05053212 */ /* 0x008fc600078e3cff */
[----:B------:R-:W3:Y:S01]  /*0420*/  @P6 LDG.E R28, desc[UR4][R12.64+0x88] ;  /* 0x000088040c1c6981 */ /* 0x000ee2000c1e1900 */
[----:B----4-:R-:W-:-:S03]  /*0430*/  @!P0 LOP3.LUT R7, R7, R24, RZ, 0x3c, !PT ;  /* 0x0000001807078212 */ /* 0x010fc600078e3cff */
[----:B------:R-:W4:Y:S01]  /*0440*/  @P1 LDG.E R24, desc[UR4][R12.64+0x14] ;  /* 0x000014040c181981 */ /* 0x000f22000c1e1900 */
[----:B------:R-:W-:-:S03]  /*0450*/  @P4 LOP3.LUT R5, R5, R23, RZ, 0x3c, !PT ;  /* 0x0000001705054212 */ /* 0x000fc600078e3cff */
[----:B------:R-:W3:Y:S01]  /*0460*/  @!P0 LDG.E R23, desc[UR4][R12.64+0xc] ;  /* 0x00000c040c178981 */ /* 0x000ee2000c1e1900 */
[----:B--2---:R-:W-:-:S03]  /*0470*/  @P5 LOP3.LUT R5, R5, R26, RZ, 0x3c, !PT ;  /* 0x0000001a05055212 */ /* 0x004fc600078e3cff */
[----:B------:R-:W2:Y:S01]  /*0480*/  @P2 LDG.E R26, desc[UR4][R12.64+0x28] ;  /* 0x000028040c1a2981 */ /* 0x000ea2000c1e1900 */
[----:B----4-:R-:W-:-:S03]  /*0490*/  @P1 LOP3.LUT R9, R9, R24, RZ, 0x3c, !PT ;  /* 0x0000001809091212 */ /* 0x010fc600078e3cff */
[----:B------:R-:W4:Y:S01]  /*04a0*/  @P1 LDG.E R24, desc[UR4][R12.64+0x1c] ;  /* 0x00001c040c181981 */ /* 0x000f22000c1e1900 */
[----:B---3--:R-:W-:-:S03]  /*04b0*/  @!P0 LOP3.LUT R4, R4, R23, RZ, 0x3c, !PT ;  /* 0x0000001704048212 */ /* 0x008fc600078e3cff */
[----:B------:R-:W3:Y:S01]  /*04c0*/  @P1 LDG.E R23, desc[UR4][R12.64+0x18] ;  /* 0x000018040c171981 */ /* 0x000ee2000c1e1900 */
[----:B------:R-:W-:-:S03]  /*04d0*/  @P1 LOP3.LUT R4, R4, R27, RZ, 0x3c, !PT ;  /* 0x0000001b04041212 */ /* 0x000fc600078e3cff */
[----:B------:R-:W3:Y:S01]  /*04e0*/  @P2 LDG.E R27, desc[UR4][R12.64+0x34] ;  /* 0x000034040c1b2981 */ /* 0x000ee2000c1e1900 */
[----:B--2---:R-:W-:-:S03]  /*04f0*/  @P2 LOP3.LUT R9, R9, R26, RZ, 0x3c, !PT ;  /* 0x0000001a09092212 */ /* 0x004fc600078e3cff */
[----:B------:R-:W2:Y:S01]  /*0500*/  @P3 LDG.E R26, desc[UR4][R12.64+0x3c] ;  /* 0x00003c040c1a3981 */ /* 0x000ea2000c1e1900 */
[----:B----4-:R-:W-:-:S03]  /*0510*/  @P1 LOP3.LUT R7, R7, R24, RZ, 0x3c, !PT ;  /* 0x0000001807071212 */ /* 0x010fc600078e3cff */
[----:B------:R-:W4:Y:S01]  /*0520*/  @P2 LDG.E R24, desc[UR4][R12.64+0x30] ;  /* 0x000030040c182981 */ /* 0x000f22000c1e1900 */
[----:B---3--:R-:W-:-:S03]  /*0530*/  @P1 LOP3.LUT R6, R6, R23, RZ, 0x3c, !PT ;  /* 0x0000001706061212 */ /* 0x008fc600078e3cff */
        /* <DEDUP_REMOVED lines=25> */
[----:B------:R-:W-:Y:S02]  /*06d0*/  LOP3.LUT P0, RZ, R25, 0x80, RZ, 0xc0, !PT ;  /* 0x0000008019ff7812 */ /* 0x000fe4000780c0ff */
[----:B------:R-:W-:Y:S02]  /*06e0*/  @P5 LOP3.LUT R4, R4, R27, RZ, 0x3c, !PT ;  /* 0x0000001b04045212 */ /* 0x000fe400078e3cff */
[----:B------:R-:W3:Y:S01]  /*06f0*/  @P6 LDG.E R27, desc[UR4][R12.64+0x84] ;  /* 0x000084040c1b6981 */ /* 0x000ee2000c1e1900 */
[----:B--2---:R-:W-:-:S08]  /*0700*/  @P6 LOP3.LUT R9, R9, R26, RZ, 0x3c, !PT ;  /* 0x0000001a09096212 */ /* 0x004fd000078e3cff */
        /* <DEDUP_REMOVED lines=13> */
[----:B------:R-:W-:Y:S02]  /*07e0*/  @P6 LOP3.LUT R5, R5, R28, RZ, 0x3c, !PT ;  /* 0x0000001c05056212 */ /* 0x000fe400078e3cff */
[----:B------:R-:W-:Y:S02]  /*07f0*/  @P0 LOP3.LUT R4, R4, R27, RZ, 0x3c, !PT ;  /* 0x0000001b04040212 */ /* 0x000fe400078e3cff */
[----:B--2---:R-:W-:Y:S02]  /*0800*/  @P0 LOP3.LUT R5, R5, R26, RZ, 0x3c, !PT ;  /* 0x0000001a05050212 */ /* 0x004fe400078e3cff */
[----:B----4-:R-:W-:Y:S02]  /*0810*/  @P0 LOP3.LUT R7, R7, R24, RZ, 0x3c, !PT ;  /* 0x0000001807070212 */ /* 0x010fe400078e3cff */
[----:B---3--:R-:W-:Y:S02]  /*0820*/  @P0 LOP3.LUT R6, R6, R23, RZ, 0x3c, !PT ;  /* 0x0000001706060212 */ /* 0x008fe400078e3cff */
[----:B------:R-:W-:-:S13]  /*0830*/  R2P PR, R25.B1, 0x7f ;  /* 0x0000007f19007804 */ /* 0x000fda0000001000 */
[----:B------:R-:W2:Y:S04]  /*0840*/  @P0 LDG.E R24, desc[UR4][R12.64+0xa0] ;  /* 0x0000a0040c180981 */ /* 0x000ea8000c1e1900 */
[----:B------:R-:W3:Y:S04]  /*0850*/  @P0 LDG.E R23, desc[UR4][R12.64+0xa4] ;  /* 0x0000a4040c170981 */ /* 0x000ee8000c1e1900 */
[----:B------:R-:W4:Y:S04]  /*0860*/  @P0 LDG.E R26, desc[UR4][R12.64+0xa8] ;  /* 0x0000a8040c1a0981 */ /* 0x000f28000c1e1900 */
[----:B------:R-:W4:Y:S04]  /*0870*/  @P1 LDG.E R27, desc[UR4][R12.64+0xb8] ;  /* 0x0000b8040c1b1981 */ /* 0x000f28000c1e1900 */
[----:B------:R-:W4:Y:S01]  /*0880*/  @P2 LDG.E R28, desc[UR4][R12.64+0xc8] ;  /* 0x0000c8040c1c2981 */ /* 0x000f22000c1e1900 */
[----:B--2---:R-:W-:-:S03]  /*0890*/  @P0 LOP3.LUT R9, R9, R24, RZ, 0x3c, !PT ;  /* 0x0000001809090212 */ /* 0x004fc600078e3cff */
[----:B------:R-:W2:Y:S01]  /*08a0*/  @P0 LDG.E R24, desc[UR4][R12.64+0xb0] ;  /* 0x0000b0040c180981 */ /* 0x000ea2000c1e1900 */
[----:B---3--:R-:W-:-:S03]  /*08b0*/  @P0 LOP3.LUT R6, R6, R23, RZ, 0x3c, !PT ;  /* 0x0000001706060212 */ /* 0x008fc600078e3cff */
[----:B------:R-:W3:Y:S01]  /*08c0*/  @P0 LDG.E R23, desc[UR4][R12.64+0xac] ;  /* 0x0000ac040c170981 */ /* 0x000ee2000c1e1900 */
[----:B----4-:R-:W-:-:S03]  /*08d0*/  @P0 LOP3.LUT R7, R7, R26, RZ, 0x3c, !PT ;  /* 0x0000001a07070212 */ /* 0x010fc600078e3cff */
        /* <DEDUP_REMOVED lines=13> */
[----:B------:R-:W-:Y:S02]  /*09b0*/  @P1 LOP3.LUT R6, R6, R27, RZ, 0x3c, !PT ;  /* 0x0000001b06061212 */ /* 0x000fe400078e3cff */
[----:B--2---:R-:W-:Y:S02]  /*09c0*/  @P2 LOP3.LUT R7, R7, R24, RZ, 0x3c, !PT ;  /* 0x0000001807072212 */ /* 0x004fe400078e3cff */
[----:B------:R-:W2:Y:S01]  /*09d0*/  @P3 LDG.E R24, desc[UR4][R12.64+0xdc] ;  /* 0x0000dc040c183981 */ /* 0x000ea2000c1e1900 */
[----:B---3--:R-:W-:-:S03]  /*09e0*/  @P2 LOP3.LUT R6, R6, R23, RZ, 0x3c, !PT ;  /* 0x0000001706062212 */ /* 0x008fc600078e3cff */
[----:B------:R-:W3:Y:S01]  /*09f0*/  @P3 LDG.E R23, desc[UR4][R12.64+0xe0] ;  /* 0x0000e0040c173981 */ /* 0x000ee2000c1e1900 */
[----:B----4-:R-:W-:-:S03]  /*0a00*/  @P2 LOP3.LUT R5, R5, R26, RZ, 0x3c, !PT ;  /* 0x0000001a05052212 */ /* 0x010fc600078e3cff */
[----:B------:R-:W4:Y:S01]  /*0a10*/  @P3 LDG.E R26, desc[UR4][R12.64+0xe4] ;  /* 0x0000e4040c1a3981 */ /* 0x000f22000c1e1900 */
[----:B------:R-:W-:Y:S02]  /*0a20*/  LOP3.LUT P0, RZ, R25, 0x8000, RZ, 0xc0, !PT ;  /* 0x0000800019ff7812 */ /* 0x000fe4000780c0ff */
[----:B------:R-:W-:Y:S01]  /*0a30*/  @P2 LOP3.LUT R9, R9, R28, RZ, 0x3c, !PT ;  /* 0x0000001c09092212 */ /* 0x000fe200078e3cff */
        /* <DEDUP_REMOVED lines=8> */
[----:B------:R-:W-:-:S03]  /*0ac0*/  @P2 LOP3.LUT R4, R4, R25, RZ, 0x3c, !PT ;  /* 0x0000001904042212 */ /* 0x000fc600078e3cff */
        /* <DEDUP_REMOVED lines=27> */
[----:B------:R-:W-:-:S03]  /*0c80*/  @P6 LOP3.LUT R4, R4, R25, RZ, 0x3c, !PT ;  /* 0x0000001904046212 */ /* 0x000fc600078e3cff */
[----:B------:R-:W4:Y:S01]  /*0c90*/  @P0 LDG.E R25, desc[UR4][R12.64+0x138] ;  /* 0x000138040c190981 */ /* 0x000f22000c1e1900 */
[----:B------:R-:W-:Y:S01]  /*0ca0*/  VIADD R22, R22, 0x10 ;  /* 0x0000001016167836 */ /* 0x000fe20000000000 */
[----:B--2---:R-:W-:Y:S02]  /*0cb0*/  @P6 LOP3.LUT R7, R7, R24, RZ, 0x3c, !PT ;  /* 0x0000001807076212 */ /* 0x004fe400078e3cff */
[----:B------:R-:W2:Y:S01]  /*0cc0*/  @P0 LDG.E R24, desc[UR4][R12.64+0x12c] ;  /* 0x00012c040c180981 */ /* 0x000ea2000c1e1900 */
[----:B---3--:R-:W-:-:S03]  /*0cd0*/  @P6 LOP3.LUT R6, R6, R23, RZ, 0x3c, !PT ;  /* 0x0000001706066212 */ /* 0x008fc600078e3cff */
[----:B------:R-:W3:Y:S01]  /*0ce0*/  @P0 LDG.E R23, desc[UR4][R12.64+0x130] ;  /* 0x000130040c170981 */ /* 0x000ee2000c1e1900 */
[----:B----4-:R-:W-:-:S03]  /*0cf0*/  @P6 LOP3.LUT R5, R5, R26, RZ, 0x3c, !PT ;  /* 0x0000001a05056212 */ /* 0x010fc600078e3cff */
[----:B------:R-:W4:Y:S01]  /*0d00*/  @P0 LDG.E R26, desc[UR4][R12.64+0x134] ;  /* 0x000134040c1a0981 */ /* 0x000f22000c1e1900 */
[----:B------:R-:W-:Y:S02]  /*0d10*/  ISETP.NE.AND P1, PT, R22, 0x20, PT ;  /* 0x000000201600780c */ /* 0x000fe40003f25270 */
[----:B------:R-:W-:Y:S02]  /*0d20*/  @P0 LOP3.LUT R5, R5, R28, RZ, 0x3c, !PT ;  /* 0x0000001c05050212 */ /* 0x000fe400078e3cff */
[----:B------:R-:W-:Y:S02]  /*0d30*/  @P0 LOP3.LUT R4, R4, R25, RZ, 0x3c, !PT ;  /* 0x0000001904040212 */ /* 0x000fe400078e3cff */
[----:B--2---:R-:W-:Y:S02]  /*0d40*/  @P0 LOP3.LUT R9, R9, R24, RZ, 0x3c, !PT ;  /* 0x0000001809090212 */ /* 0x004fe400078e3cff */
[----:B---3--:R-:W-:Y:S02]  /*0d50*/  @P0 LOP3.LUT R6, R6, R23, RZ, 0x3c, !PT ;  /* 0x0000001706060212 */ /* 0x008fe400078e3cff */
[----:B----4-:R-:W-:-:S03]  /*0d60*/  @P0 LOP3.LUT R7, R7, R26, RZ, 0x3c, !PT ;  /* 0x0000001a07070212 */ /* 0x010fc600078e3cff */
[----:B------:R-:W-:Y:S05]  /*0d70*/  @P1 BRA `(.L_x_35) ;  /* 0xfffffff4004c1947 */ /* 0x000fea000383ffff */
[----:B------:R-:W-:-:S05]  /*0d80*/  VIADD R19, R19, 0x1 ;  /* 0x0000000113137836 */ /* 0x000fca0000000000 */
[----:B------:R-:W-:-:S13]  /*0d90*/  ISETP.NE.AND P0, PT, R19, 0x5, PT ;  /* 0x000000051300780c */ /* 0x000fda0003f05270 */
[----:B------:R-:W-:Y:S05]  /*0da0*/  @P0 BRA `(.L_x_36) ;  /* 0xfffffff400300947 */ /* 0x000fea000383ffff */
[----:B------:R1:W-:Y:S01]  /*0db0*/  STG.E desc[UR4][R10.64+0x4], R9 ;  /* 0x000004090a007986 */ /* 0x0003e2000c101904 */
[----:B------:R-:W-:Y:S01]  /*0dc0*/  VIADD R18, R18, 0x1 ;  /* 0x0000000112127836 */ /* 0x000fe20000000000 */
[----:B------:R-:W-:Y:S02]  /*0dd0*/  LOP3.LUT R13, R16, 0x3, RZ, 0xc0, !PT ;  /* 0x00000003100d7812 */ /* 0x000fe400078ec0ff */
[----:B------:R1:W-:Y:S02]  /*0de0*/  STG.E.64 desc[UR4][R10.64+0x8], R6 ;  /* 0x000008060a007986 */ /* 0x0003e4000c101b04 */
[----:B------:R-:W-:Y:S02]  /*0df0*/  ISETP.GE.U32.AND P0, PT, R18, R13, PT ;  /* 0x0000000d1200720c */ /* 0x000fe40003f06070 */
[----:B------:R1:W-:Y:S11]  /*0e00*/  STG.E.64 desc[UR4][R10.64+0x10], R4 ;  /* 0x000010040a007986 */ /* 0x0003f6000c101b04 */
[----:B------:R-:W-:Y:S05]  /*0e10*/  @!P0 BRA `(.L_x_37) ;  /* 0xfffffff400048947 */ /* 0x000fea000383ffff */
.L_x_34:
[----:B------:R-:W-:Y:S05]  /*0e20*/  BSYNC.RECONVERGENT B1 ;  /* 0x0000000000017941 */ /* 0x000fea0003800200 */
.L_x_33:
[----:B------:R-:W-:Y:S01]  /*0e30*/  ISETP.GT.U32.AND P0, PT, R16, 0x3, PT ;  /* 0x000000031000780c */ /* 0x000fe20003f04070 */
[----:B------:R-:W-:Y:S01]  /*0e40*/  VIADD R14, R14, 0x1 ;  /* 0x000000010e0e7836 */ /* 0x000fe20000000000 */
[--C-:B------:R-:W-:Y:S02]  /*0e50*/  SHF.R.U64 R16, R16, 0x2, R17.reuse ;  /* 0x0000000210107819 */ /* 0x100fe40000001211 */
[----:B------:R-:W-:Y:S02]  /*0e60*/  ISETP.GT.U32.AND.EX P0, PT, R17, RZ, PT, P0 ;  /* 0x000000ff1100720c */ /* 0x000fe40003f04100 */
[----:B------:R-:W-:-:S11]  /*0e70*/  SHF.R.U32.HI R17, RZ, 0x2, R17 ;  /* 0x00000002ff117819 */ /* 0x000fd60000011611 */
[----:B------:R-:W-:Y:S05]  /*0e80*/  @P0 BRA `(.L_x_38) ;  /* 0xfffffff000d00947 */ /* 0x000fea000383ffff */
.L_x_32:
[----:B------:R-:W-:Y:S05]  /*0e90*/  BSYNC.RECONVERGENT B0 ;  /* 0x0000000000007941 */ /* 0x000fea0003800200 */
.L_x_31:
[----:B------:R-:W2:Y:S01]  /*0ea0*/  LDCU UR6, c[0x0][0x390] ;  /* 0x00007200ff0677ac */ /* 0x000ea20008000800 */
[----:B------:R3:W-:Y:S04]  /*0eb0*/  STG.E.64 desc[UR4][R10.64+0x18], RZ ;  /* 0x000018ff0a007986 */ /* 0x0007e8000c101b04 */
[----:B------:R3:W-:Y:S04]  /*0ec0*/  STG.E desc[UR4][R10.64+0x20], RZ ;  /* 0x000020ff0a007986 */ /* 0x0007e8000c101904 */
[----:B------:R3:W-:Y:S01]  /*0ed0*/  STG.E.64 desc[UR4][R10.64+0x28], RZ ;  /* 0x000028ff0a007986 */ /* 0x0007e2000c101b04 */
[----:B--2---:R-:W-:-:S13]  /*0ee0*/  ISETP.GE.AND P0, PT, R0, UR6, PT ;  /* 0x0000000600007c0c */ /* 0x004fda000bf06270 */
[----:B---3--:R-:W-:Y:S05]  /*0ef0*/  @P0 EXIT ;  /* 0x000000000000094d */ /* 0x008fea0003800000 */
[----:B------:R-:W2:Y:S01]  /*0f00*/  LDC.64 R2, c[0x0][0x388] ;  /* 0x0000e200ff027b82 */ /* 0x000ea20000000a00 */
[----:B------:R-:W-:Y:S01]  /*0f10*/  UISETP.GE.AND UP0, UPT, UR6, 0x501, UPT ;  /* 0x000005010600788c */ /* 0x000fe2000bf06270 */
[----:B------:R-:W3:Y:S01]  /*0f20*/  LDCU.64 UR6, c[0x0][0x3a0] ;  /* 0x00007400ff0677ac */ /* 0x000ee20008000a00 */
[----:B------:R-:W4:Y:S07]  /*0f30*/  LDCU.64 UR8, c[0x0][0x380] ;  /* 0x00007000ff0877ac */ /* 0x000f2e0008000a00 */
[----:B------:R-:W-:Y:S05]  /*0f40*/  BRA.U !UP0, `(.L_x_39) ;  /* 0x0000000108ac7547 */ /* 0x000fea000b800000 */
.L_x_40:
[----:B0----5:R-:W-:Y:S01]  /*0f50*/  SHF.R.U32.HI R12, RZ, 0x2, R9 ;  /* 0x00000002ff0c7819 */ /* 0x021fe20000011609 */
[----:B------:R-:W-:Y:S01]  /*0f60*/  IMAD.MOV.U32 R17, RZ, RZ, R4 ;  /* 0x000000ffff117224 */ /* 0x000fe200078e0004 */
[C---:B------:R-:W-:Y:S01]  /*0f70*/  SHF.L.U64.HI R15, R0.reuse, 0x2, R15 ;  /* 0x00000002000f7819 */ /* 0x040fe2000001020f */
[----:B------:R-:W-:Y:S01]  /*0f80*/  IMAD.SHL.U32 R0, R0, 0x4, RZ ;  /* 0x0000000400007824 */ /* 0x000fe200078e00ff */
[----:B------:R-:W-:Y:S01]  /*0f90*/  LOP3.LUT R12, R12, R9, RZ, 0x3c, !PT ;  /* 0x000000090c0c7212 */ /* 0x000fe200078e3cff */
[----:B01----:R-:W-:Y:S02]  /*0fa0*/  IMAD.SHL.U32 R9, R5, 0x10, RZ ;  /* 0x0000001005097824 */ /* 0x003fe400078e00ff */
[----:B------:R-:W-:Y:S01]  /*0fb0*/  IMAD.MOV.U32 R16, RZ, RZ, R7 ;  /* 0x000000ffff107224 */ /* 0x000fe200078e0007 */
[----:B---3--:R-:W-:Y:S01]  /*0fc0*/  IADD3 R4, P0, PT, R0, UR6, RZ ;  /* 0x0000000600047c10 */ /* 0x008fe2000ff1e0ff */
[----:B------:R-:W-:Y:S02]  /*0fd0*/  IMAD.SHL.U32 R13, R12, 0x2, RZ ;  /* 0x000000020c0d7824 */ /* 0x000fe400078e00ff */
[----:B------:R-:W-:Y:S01]  /*0fe0*/  VIADD R8, R8, 0x587c5 ;  /* 0x000587c508087836 */ /* 0x000fe20000000000 */
[----:B------:R0:W-:Y:S01]  /*0ff0*/  STG.E.64 desc[UR4][R10.64+0x8], R16 ;  /* 0x000008100a007986 */ /* 0x0001e2000c101b04 */
[----:B------:R-:W-:Y:S01]  /*1000*/  IMAD.MOV.U32 R18, RZ, RZ, R5 ;  /* 0x000000ffff127224 */ /* 0x000fe200078e0005 */
[----:B------:R-:W-:Y:S01]  /*1010*/  LOP3.LUT R12, R12, R13, R9, 0x96, !PT ;  /* 0x0000000d0c0c7212 */ /* 0x000fe200078e9609 */
[----:B------:R-:W-:-:S03]  /*1020*/  IMAD.MOV.U32 R9, RZ, RZ, R6 ;  /* 0x000000ffff097224 */ /* 0x000fc600078e0006 */
[----:B------:R-:W-:Y:S02]  /*1030*/  LOP3.LUT R19, R12, R5, RZ, 0x3c, !PT ;  /* 0x000000050c137212 */ /* 0x000fe400078e3cff */
[----:B------:R-:W-:Y:S01]  /*1040*/  IADD3.X R5, PT, PT, R15, UR7, RZ, P0, !PT ;  /* 0x000000070f057c10 */ /* 0x000fe200087fe4ff */
[----:B------:R-:W-:Y:S04]  /*1050*/  STG.E.64 desc[UR4][R10.64], R8 ;  /* 0x000000080a007986 */ /* 0x000fe8000c101b04 */
[----:B------:R1:W-:Y:S04]  /*1060*/  STG.E.64 desc[UR4][R10.64+0x10], R18 ;  /* 0x000010120a007986 */ /* 0x0003e8000c101b04 */
[----:B------:R-:W3:Y:S01]  /*1070*/  LDG.E R4, desc[UR4][R4.64] ;  /* 0x0000000404047981 */ /* 0x000ee2000c1e1900 */
[----:B----4-:R-:W-:-:S04]  /*1080*/  IADD3 R6, P0, PT, R0, UR8, RZ ;  /* 0x0000000800067c10 */ /* 0x010fc8000ff1e0ff */
[----:B------:R-:W-:-:S06]  /*1090*/  IADD3.X R7, PT, PT, R15, UR9, RZ, P0, !PT ;  /* 0x000000090f077c10 */ /* 0x000fcc00087fe4ff */
[----:B------:R-:W2:Y:S01]  /*10a0*/  LDG.E R7, desc[UR4][R6.64] ;  /* 0x0000000406077981 */ /* 0x000ea2000c1e1900 */
[----:B------:R-:W-:Y:S02]  /*10b0*/  IMAD.IADD R0, R19, 0x1, R8 ;  /* 0x0000000113007824 */ /* 0x000fe400078e0208 */
[----:B------:R-:W-:-:S03]  /*10c0*/  IMAD.MOV.U32 R15, RZ, RZ, 0x2f800000 ;  /* 0x2f800000ff0f7424 */ /* 0x000fc600078e00ff */
[----:B------:R-:W-:-:S05]  /*10d0*/  I2FP.F32.U32 R0, R0 ;  /* 0x0000000000007245 */ /* 0x000fca0000201000 */
[----:B------:R-:W-:Y:S01]  /*10e0*/  FFMA R0, R0, R15, 1.1641532182693481445e-10 ;  /* 0x2f00000000007423 */ /* 0x000fe2000000000f */
[----:B---3--:R-:W-:-:S05]  /*10f0*/  I2FP.F32.S32 R13, R4 ;  /* 0x00000004000d7245 */ /* 0x008fca0000201400 */
[----:B------:R-:W-:-:S04]  /*1100*/  FMUL R0, R0, R13 ;  /* 0x0000000d00007220 */ /* 0x000fc80000400000 */
[----:B0-----:R-:W0:Y:S01]  /*1110*/  F2I.TRUNC.NTZ R17, R0 ;  /* 0x0000000000117305 */ /* 0x001e22000020f100 */
[----:B--2---:R-:W-:-:S04]  /*1120*/  IMAD.WIDE R12, R7, 0xc, R2 ;  /* 0x0000000c070c7825 */ /* 0x004fc800078e0202 */
[----:B0-----:R-:W-:-:S05]  /*1130*/  IMAD.WIDE R16, R17, 0xc, R12 ;  /* 0x0000000c11107825 */ /* 0x001fca00078e020c */
[----:B-1----:R-:W2:Y:S04]  /*1140*/  LDG.E R19, desc[UR4][R16.64] ;  /* 0x0000000410137981 */ /* 0x002ea8000c1e1900 */
[----:B------:R-:W3:Y:S04]  /*1150*/  LDG.E R21, desc[UR4][R16.64+0x4] ;  /* 0x0000040410157981 */ /* 0x000ee8000c1e1900 */
[----:B------:R-:W4:Y:S04]  /*1160*/  LDG.E R23, desc[UR4][R16.64+0x8] ;  /* 0x0000080410177981 */ /* 0x000f28000c1e1900 */
[----:B--2---:R0:W-:Y:S04]  /*1170*/  STG.E desc[UR4][R12.64], R19 ;  /* 0x000000130c007986 */ /* 0x0041e8000c101904 */
[----:B---3--:R0:W-:Y:S04]  /*1180*/  STG.E desc[UR4][R12.64+0x4], R21 ;  /* 0x000004150c007986 */ /* 0x0081e8000c101904 */
[----:B----4-:R0:W-:Y:S04]  /*1190*/  STG.E desc[UR4][R12.64+0x8], R23 ;  /* 0x000008170c007986 */ /* 0x0101e8000c101904 */
[----:B------:R0:W5:Y:S04]  /*11a0*/  LDG.E.64 R8, desc[UR4][R10.64] ;  /* 0x000000040a087981 */ /* 0x000168000c1e1b00 */
[----:B------:R0:W5:Y:S04]  /*11b0*/  LDG.E.64 R6, desc[UR4][R10.64+0x8] ;  /* 0x000008040a067981 */ /* 0x000168000c1e1b00 */
[----:B------:R0:W5:Y:S01]  /*11c0*/  LDG.E.64 R4, desc[UR4][R10.64+0x10] ;  /* 0x000010040a047981 */ /* 0x000162000c1e1b00 */
[----:B------:R-:W-:-:S02]  /*11d0*/  IMAD.MOV.U32 R0, RZ, RZ, 0x500 ;  /* 0x00000500ff007424 */ /* 0x000fc400078e00ff */
[----:B------:R-:W-:Y:S01]  /*11e0*/  IMAD.MOV.U32 R15, RZ, RZ, RZ ;  /* 0x000000ffff0f7224 */ /* 0x000fe200078e00ff */
[----:B------:R-:W-:Y:S06]  /*11f0*/  BRA `(.L_x_40) ;  /* 0xfffffffc00547947 */ /* 0x000fec000383ffff */
.L_x_39:
[----:B------:R-:W5:Y:S01]  /*1200*/  LDCU.64 UR10, c[0x0][0x3a0] ;  /* 0x00007400ff0a77ac */ /* 0x000f620008000a00 */
[----:B--2---:R-:W-:Y:S01]  /*1210*/  SHF.R.U32.HI R2, RZ, 0x2, R9 ;  /* 0x00000002ff027819 */ /* 0x004fe20000011609 */
[----:B------:R-:W-:Y:S01]  /*1220*/  IMAD.SHL.U32 R3, R5, 0x10, RZ ;  /* 0x0000001005037824 */ /* 0x000fe200078e00ff */
[C---:B------:R-:W-:Y:S01]  /*1230*/  SHF.L.U64.HI R15, R0.reuse, 0x2, R15 ;  /* 0x00000002000f7819 */ /* 0x040fe2000001020f */
[----:B------:R-:W-:Y:S01]  /*1240*/  IMAD.SHL.U32 R0, R0, 0x4, RZ ;  /* 0x0000000400007824 */ /* 0x000fe200078e00ff */
[----:B------:R-:W-:Y:S01]  /*1250*/  LOP3.LUT R2, R2, R9, RZ, 0x3c, !PT ;  /* 0x0000000902027212 */ /* 0x000fe200078e3cff */
[----:B------:R-:W2:Y:S01]  /*1260*/  LDCU.64 UR12, c[0x0][0x380] ;  /* 0x00007000ff0c77ac */ /* 0x000ea20008000a00 */
[----:B------:R-:W-:Y:S02]  /*1270*/  IMAD.MOV.U32 R16, RZ, RZ, R7 ;  /* 0x000000ffff107224 */ /* 0x000fe400078e0007 */
[----:B------:R-:W-:Y:S02]  /*1280*/  IMAD.MOV.U32 R17, RZ, RZ, R4 ;  /* 0x000000ffff117224 */ /* 0x000fe400078e0004 */
[----:B01----:R-:W-:-:S02]  /*1290*/  IMAD.SHL.U32 R9, R2, 0x2, RZ ;  /* 0x0000000202097824 */ /* 0x003fc400078e00ff */
[----:B------:R-:W-:Y:S01]  /*12a0*/  VIADD R8, R8, 0x587c5 ;  /* 0x000587c508087836 */ /* 0x000fe20000000000 */
[----:B------:R-:W-:Y:S01]  /*12b0*/  STG.E.64 desc[UR4][R10.64+0x8], R16 ;  /* 0x000008100a007986 */ /* 0x000fe2000c101b04 */
[----:B------:R-:W-:Y:S01]  /*12c0*/  IMAD.MOV.U32 R18, RZ, RZ, R5 ;  /* 0x000000ffff127224 */ /* 0x000fe200078e0005 */
[----:B------:R-:W-:Y:S01]  /*12d0*/  LOP3.LUT R12, R2, R9, R3, 0x96, !PT ;  /* 0x00000009020c7212 */ /* 0x000fe200078e9603 */
[----:B------:R-:W-:Y:S01]  /*12e0*/  IMAD.MOV.U32 R9, RZ, RZ, R6 ;  /* 0x000000ffff097224 */ /* 0x000fe200078e0006 */
[----:B-----5:R-:W-:Y:S02]  /*12f0*/  IADD3 R2, P0, PT, R0, UR10, RZ ;  /* 0x0000000a00027c10 */ /* 0x020fe4000ff1e0ff */
[----:B------:R-:W-:Y:S02]  /*1300*/  LOP3.LUT R19, R12, R5, RZ, 0x3c, !PT ;  /* 0x000000050c137212 */ /* 0x000fe400078e3cff */
[----:B------:R-:W-:Y:S01]  /*1310*/  IADD3.X R3, PT, PT, R15, UR11, RZ, P0, !PT ;  /* 0x0000000b0f037c10 */ /* 0x000fe200087fe4ff */
[----:B------:R0:W-:Y:S01]  /*1320*/  STG.E.64 desc[UR4][R10.64], R8 ;  /* 0x000000080a007986 */ /* 0x0001e2000c101b04 */
[----:B------:R-:W1:Y:S03]  /*1330*/  LDC.64 R4, c[0x0][0x388] ;  /* 0x0000e200ff047b82 */ /* 0x000e660000000a00 */
[----:B------:R5:W-:Y:S04]  /*1340*/  STG.E.64 desc[UR4][R10.64+0x10], R18 ;  /* 0x000010120a007986 */ /* 0x000be8000c101b04 */
[----:B------:R-:W3:Y:S01]  /*1350*/  LDG.E R2, desc[UR4][R2.64] ;  /* 0x0000000402027981 */ /* 0x000ee2000c1e1900 */
[----:B--2---:R-:W-:-:S04]  /*1360*/  IADD3 R6, P0, PT, R0, UR12, RZ ;  /* 0x0000000c00067c10 */ /* 0x004fc8000ff1e0ff */
[----:B------:R-:W-:-:S06]  /*1370*/  IADD3.X R7, PT, PT, R15, UR13, RZ, P0, !PT ;  /* 0x0000000d0f077c10 */ /* 0x000fcc00087fe4ff */
[----:B------:R-:W1:Y:S01]  /*1380*/  LDG.E R7, desc[UR4][R6.64] ;  /* 0x0000000406077981 */ /* 0x000e62000c1e1900 */
[----:B------:R-:W-:Y:S02]  /*1390*/  IMAD.IADD R0, R19, 0x1, R8 ;  /* 0x0000000113007824 */ /* 0x000fe400078e0208 */
[----:B------:R-:W-:-:S03]  /*13a0*/  IMAD.MOV.U32 R15, RZ, RZ, 0x2f800000 ;  /* 0x2f800000ff0f7424 */ /* 0x000fc600078e00ff */
[----:B------:R-:W-:-:S05]  /*13b0*/  I2FP.F32.U32 R0, R0 ;  /* 0x0000000000007245 */ /* 0x000fca0000201000 */
[----:B------:R-:W-:Y:S01]  /*13c0*/  FFMA R0, R0, R15, 1.1641532182693481445e-10 ;  /* 0x2f00000000007423 */ /* 0x000fe2000000000f */
[----:B---3--:R-:W-:-:S05]  /*13d0*/  I2FP.F32.S32 R13, R2 ;  /* 0x00000002000d7245 */ /* 0x008fca0000201400 */
[----:B------:R-:W-:-:S04]  /*13e0*/  FMUL R0, R0, R13 ;  /* 0x0000000d00007220 */ /* 0x000fc80000400000 */
[----:B0-----:R-:W0:Y:S01]  /*13f0*/  F2I.TRUNC.NTZ R9, R0 ;  /* 0x0000000000097305 */ /* 0x001e22000020f100 */
[----:B-1----:R-:W-:-:S04]  /*1400*/  IMAD.WIDE R2, R7, 0xc, R4 ;  /* 0x0000000c07027825 */ /* 0x002fc800078e0204 */
[----:B0-----:R-:W-:-:S05]  /*1410*/  IMAD.WIDE R4, R9, 0xc, R2 ;  /* 0x0000000c09047825 */ /* 0x001fca00078e0202 */
[----:B------:R-:W2:Y:S04]  /*1420*/  LDG.E R7, desc[UR4][R4.64] ;  /* 0x0000000404077981 */ /* 0x000ea8000c1e1900 */
[----:B------:R-:W3:Y:S04]  /*1430*/  LDG.E R9, desc[UR4][R4.64+0x4] ;  /* 0x0000040404097981 */ /* 0x000ee8000c1e1900 */
[----:B-----5:R-:W5:Y:S04]  /*1440*/  LDG.E R11, desc[UR4][R4.64+0x8] ;  /* 0x00000804040b7981 */ /* 0x020f68000c1e1900 */
[----:B--2---:R-:W-:Y:S04]  /*1450*/  STG.E desc[UR4][R2.64], R7 ;  /* 0x0000000702007986 */ /* 0x004fe8000c101904 */
[----:B---3--:R-:W-:Y:S04]  /*1460*/  STG.E desc[UR4][R2.64+0x4], R9 ;  /* 0x0000040902007986 */ /* 0x008fe8000c101904 */
[----:B-----5:R-:W-:Y:S01]  /*1470*/  STG.E desc[UR4][R2.64+0x8], R11 ;  /* 0x0000080b02007986 */ /* 0x020fe2000c101904 */
[----:B----4-:R-:W-:Y:S05]  /*1480*/  EXIT ;  /* 0x000000000000794d */ /* 0x010fea0003800000 */
.L_x_41:
        /* <DEDUP_REMOVED lines=15> */
.L_x_73:


//--------------------- .text._Z15SLPAListener2_1PiP7triplesiS_S_ --------------------------
	.section	.text._Z15SLPAListener2_1PiP7triplesiS_S_,"ax",@progbits
	.align	128
        .global         _Z15SLPAListener2_1PiP7triplesiS_S_
        .type           _Z15SLPAListener2_1PiP7triplesiS_S_,@function
        .size           _Z15SLPAListener2_1PiP7triplesiS_S_,(.L_x_74 - _Z15SLPAListener2_1PiP7triplesiS_S_)
        .other          _Z15SLPAListener2_1PiP7triplesiS_S_,@"STO_CUDA_ENTRY STV_DEFAULT"
_Z15SLPAListener2_1PiP7triplesiS_S_:
.text._Z15SLPAListener2_1PiP7triplesiS_S_:
[----:B------:R-:W-:Y:S08]  /*0000*/  LDC R1, c[0x0][0x37c] ;  /* 0x0000df00ff017b82 */ /* 0x000ff00000000800 */
[----:B------:R-:W0:Y:S01]  /*0010*/  LDC R5, c[0x0][0x390] ;  /* 0x0000e400ff057b82 */ /* 0x000e220000000800 */
[----:B------:R-:W1:Y:S07]  /*0020*/  LDCU.64 UR4, c[0x0][0x358] ;  /* 0x00006b00ff0477ac */ /* 0x000e6e0008000a00 */
[----:B------:R-:W0:Y:S02]  /*0030*/  LDC.64 R2, c[0x0][0x380] ;  /* 0x0000e000ff027b82 */ /* 0x000e240000000a00 */
[----:B0-----:R-:W-:-:S05]  /*0040*/  IMAD.WIDE R2, R5, 0x4, R2 ;  /* 0x0000000405027825 */ /* 0x001fca00078e0202 */
[----:B-1----:R-:W2:Y:S01]  /*0050*/  LDG.E R0, desc[UR4][R2.64] ;  /* 0x0000000402007981 */ /* 0x002ea2000c1e1900 */
[----:B------:R-:W0:Y:S01]  /*0060*/  LDCU UR6, c[0x0][0x360] ;  /* 0x00006c00ff0677ac */ /* 0x000e220008000800 */
[----:B------:R-:W0:Y:S01]  /*0070*/  S2R R15, SR_CTAID.X ;  /* 0x00000000000f7919 */ /* 0x000e220000002500 */
[----:B------:R-:W0:Y:S02]  /*0080*/  S2R R4, SR_TID.X ;  /* 0x0000000000047919 */ /* 0x000e240000002100 */
[----:B0-----:R-:W-:-:S05]  /*0090*/  IMAD R15, R15, UR6, R4 ;  /* 0x000000060f0f7c24 */ /* 0x001fca000f8e0204 */
[----:B--2---:R-:W-:-:S13]  /*00a0*/  ISETP.GE.AND P0, PT, R15, R0, PT ;  /* 0x000000000f00720c */ /* 0x004fda0003f06270 */
[----:B------:R-:W-:Y:S05]  /*00b0*/  @P0 EXIT ;  /* 0x000000000000094d */ /* 0x000fea0003800000 */
[----:B------:R-:W0:Y:S08]  /*00c0*/  LDC.64 R4, c[0x0][0x398] ;  /* 0x0000e600ff047b82 */ /* 0x000e300000000a00 */
[----:B------:R-:W1:Y:S08]  /*00d0*/  LDC.64 R6, c[0x0][0x3a0] ;  /* 0x0000e800ff067b82 */ /* 0x000e700000000a00 */
[----:B------:R-:W2:Y:S08]  /*00e0*/  LDC.64 R8, c[0x0][0x380] ;  /* 0x0000e000ff087b82 */ /* 0x000eb00000000a00 */
[----:B------:R-:W3:Y:S02]  /*00f0*/  LDC.64 R10, c[0x0][0x388] ;  /* 0x0000e200ff0a7b82 */ /* 0x000ee40000000a00 */
.L_x_44:
[----:B0-----:R-:W-:-:S05]  /*0100*/  IMAD.WIDE R12, R15, 0x4, R4 ;  /* 0x000000040f0c7825 */ /* 0x001fca00078e0204 */
[----:B------:R-:W2:Y:S02]  /*0110*/  LDG.E R27, desc[UR4][R12.64] ;  /* 0x000000040c1b7981 */ /* 0x000ea4000c1e1900 */
[----:B--2---:R-:W-:-:S06]  /*0120*/  IMAD.WIDE R20, R27, 0x4, R8 ;  /* 0x000000041b147825 */ /* 0x004fcc00078e0208 */
[----:B------:R-:W2:Y:S01]  /*0130*/  LDG.E R21, desc[UR4][R20.64] ;  /* 0x0000000414157981 */ /* 0x000ea2000c1e1900 */
[----:B---3--:R-:W-:-:S05]  /*0140*/  IMAD.WIDE R16, R15, 0xc, R10 ;  /* 0x0000000c0f107825 */ /* 0x008fca00078e020a */
[----:B------:R-:W3:Y:S01]  /*0150*/  LDG.E R14, desc[UR4][R16.64+0x4] ;  /* 0x00000404100e7981 */ /* 0x000ee2000c1e1900 */
[----:B--2---:R-:W-:-:S05]  /*0160*/  IMAD.WIDE R24, R21, 0xc, R10 ;  /* 0x0000000c15187825 */ /* 0x004fca00078e020a */
[----:B------:R-:W3:Y:S01]  /*0170*/  LDG.E R19, desc[UR4][R24.64+0x4] ;  /* 0x0000040418137981 */ /* 0x000ee2000c1e1900 */
[----:B------:R-:W-:Y:S01]  /*0180*/  BSSY.RECONVERGENT B0, `(.L_x_42) ;  /* 0x0000027000007945 */ /* 0x000fe20003800200 */
[----:B------:R-:W-:Y:S02]  /*0190*/  IADD3 R15, PT, PT, R15, 0x500, RZ ;  /* 0x000005000f0f7810 */ /* 0x000fe40007ffe0ff */
[----:B---3--:R-:W-:-:S13]  /*01a0*/  ISETP.NE.AND P0, PT, R19, R14, PT ;  /* 0x0000000e1300720c */ /* 0x008fda0003f05270 */
[----:B------:R-:W-:Y:S05]  /*01b0*/  @P0 BRA `(.L_x_43) ;  /* 0x00000000008c0947 */ /* 0x000fea0003800000 */
[----:B------:R-:W2:Y:S04]  /*01c0*/  LDG.E R14, desc[UR4][R24.64] ;  /* 0x00000004180e7981 */ /* 0x000ea8000c1e1900 */
[----:B------:R-:W2:Y:S01]  /*01d0*/  LDG.E R21, desc[UR4][R16.64] ;  /* 0x0000000410157981 */ /* 0x000ea2000c1e1900 */
[----:B------:R-:W-:-:S04]  /*01e0*/  IADD3 R22, P1, PT, RZ, R24, RZ ;  /* 0x00000018ff167210 */ /* 0x000fc80007f3e0ff */
[----:B------:R-:W-:Y:S02]  /*01f0*/  IADD3.X R23, PT, PT, RZ, R25, RZ, P1, !PT ;  /* 0x00000019ff177210 */ /* 0x000fe40000ffe4ff */
[----:B--2---:R-:W-:-:S13]  /*0200*/  ISETP.NE.AND P0, PT, R21, R14, PT ;  /* 0x0000000e1500720c */ /* 0x004fda0003f05270 */
[----:B------:R-:W-:Y:S05]  /*0210*/  @!P0 BRA `(.L_x_43) ;  /* 0x0000000000748947 */ /* 0x000fea0003800000 */
[----:B-1----:R-:W-:-:S06]  /*0220*/  IMAD.WIDE R24, R27, 0x4, R6 ;  /* 0x000000041b187825 */ /* 0x002fcc00078e0206 */
[----:B------:R-:W2:Y:S02]  /*0230*/  LDG.E R25, desc[UR4][R24.64] ;  /* 0x0000000418197981 */ /* 0x000ea4000c1e1900 */
[----:B--2---:R-:W-:-:S05]  /*0240*/  IMAD.WIDE R22, R25, 0xc, R22 ;  /* 0x0000000c19167825 */ /* 0x004fca00078e0216 */
[----:B------:R-:W2:Y:S04]  /*0250*/  LDG.E R20, desc[UR4][R22.64] ;  /* 0x0000000416147981 */ /* 0x000ea8000c1e1900 */
[----:B--2---:R0:W5:Y:S04]  /*0260*/  ATOMG.E.CAS.STRONG.GPU PT, RZ, [R22], R20, R21 ;  /* 0x0000001416ff73a9 */ /* 0x00416800001ee115 */
[----:B------:R-:W2:Y:S02]  /*0270*/  LDG.E R29, desc[UR4][R12.64] ;  /* 0x000000040c1d7981 */ /* 0x000ea4000c1e1900 */
[----:B--2---:R-:W-:-:S04]  /*0280*/  IMAD.WIDE R26, R29, 0x4, R8 ;  /* 0x000000041d1a7825 */ /* 0x004fc800078e0208 */
[----:B------:R-:W-:Y:S02]  /*0290*/  IMAD.WIDE R28, R29, 0x4, R6 ;  /* 0x000000041d1c7825 */ /* 0x000fe400078e0206 */
[----:B------:R-:W2:Y:S04]  /*02a0*/  LDG.E R26, desc[UR4][R26.64] ;  /* 0x000000041a1a7981 */ /* 0x000ea8000c1e1900 */
[----:B------:R-:W2:Y:S02]  /*02b0*/  LDG.E R29, desc[UR4][R28.64] ;  /* 0x000000041c1d7981 */ /* 0x000ea4000c1e1900 */
[----:B--2---:R-:W-:-:S05]  /*02c0*/  IADD3 R0, PT, PT, R26, R29, RZ ;  /* 0x0000001d1a007210 */ /* 0x004fca0007ffe0ff */
[----:B------:R-:W-:-:S05]  /*02d0*/  IMAD.WIDE R24, R0, 0xc, R10 ;  /* 0x0000000c00187825 */ /* 0x000fca00078e020a */
[----:B------:R-:W2:Y:S04]  /*02e0*/  LDG.E R18, desc[UR4][R24.64+0x4] ;  /* 0x0000040418127981 */ /* 0x000ea8000c1e1900 */
[----:B--2---:R1:W5:Y:S04]  /*02f0*/  ATOMG.E.CAS.STRONG.GPU PT, RZ, [R24+0x4], R18, R19 ;  /* 0x0000041218ff73a9 */ /* 0x00436800001ee113 */
[----:B------:R-:W0:Y:S04]  /*0300*/  LDG.E R0, desc[UR4][R12.64] ;  /* 0x000000040c007981 */ /* 0x000e28000c1e1900 */
[----:B------:R-:W2:Y:S01]  /*0310*/  LDG.E R29, desc[UR4][R16.64+0x8] ;  /* 0x00000804101d7981 */ /* 0x000ea2000c1e1900 */
[----:B0-----:R-:W-:-:S04]  /*0320*/  IMAD.WIDE R20, R0, 0x4, R8 ;  /* 0x0000000400147825 */ /* 0x001fc800078e0208 */
[----:B------:R-:W-:Y:S02]  /*0330*/  IMAD.WIDE R22, R0, 0x4, R6 ;  /* 0x0000000400167825 */ /* 0x000fe400078e0206 */
[----:B------:R-:W3:Y:S04]  /*0340*/  LDG.E R20, desc[UR4][R20.64] ;  /* 0x0000000414147981 */ /* 0x000ee8000c1e1900 */
[----:B------:R-:W3:Y:S02]  /*0350*/  LDG.E R23, desc[UR4][R22.64] ;  /* 0x0000000416177981 */ /* 0x000ee4000c1e1900 */
[----:B---3--:R-:W-:-:S05]  /*0360*/  IADD3 R27, PT, PT, R20, R23, RZ ;  /* 0x00000017141b7210 */ /* 0x008fca0007ffe0ff */
[----:B------:R-:W-:-:S05]  /*0370*/  IMAD.WIDE R26, R27, 0xc, R10 ;  /* 0x0000000c1b1a7825 */ /* 0x000fca00078e020a */
[----:B------:R-:W2:Y:S01]  /*0380*/  LDG.E R28, desc[UR4][R26.64+0x8] ;  /* 0x000008041a1c7981 */ /* 0x000ea2000c1e1900 */
[----:B-1----:R-:W-:-:S03]  /*0390*/  HFMA2 R25, -RZ, RZ, 0, 5.9604644775390625e-08 ;  /* 0x00000001ff197431 */ /* 0x002fc600000001ff */
[----:B--2---:R0:W5:Y:S04]  /*03a0*/  ATOMG.E.CAS.STRONG.GPU PT, RZ, [R26+0x8], R28, R29 ;  /* 0x0000081c1aff73a9 */ /* 0x00416800001ee11d */
[----:B------:R-:W2:Y:S02]  /*03b0*/  LDG.E R19, desc[UR4][R12.64] ;  /* 0x000000040c137981 */ /* 0x000ea4000c1e1900 */
[----:B--2---:R-:W-:-:S05]  /*03c0*/  IMAD.WIDE R18, R19, 0x4, R6 ;  /* 0x0000000413127825 */ /* 0x004fca00078e0206 */
[----:B------:R0:W-:Y:S04]  /*03d0*/  REDG.E.ADD.STRONG.GPU desc[UR4][R18.64], R25 ;  /* 0x000000191200798e */ /* 0x0001e8000c12e104 */
[----:B------:R0:W5:Y:S02]  /*03e0*/  LDG.E R0, desc[UR4][R2.64] ;  /* 0x0000000402007981 */ /* 0x000164000c1e1900 */
.L_x_43:
[----:B------:R-:W-:Y:S05]  /*03f0*/  BSYNC.RECONVERGENT B0 ;  /* 0x0000000000007941 */ /* 0x000fea0003800200 */
.L_x_42:
[----:B-----5:R-:W-:-:S13]  /*0400*/  ISETP.GE.AND P0, PT, R15, R0, PT ;  /* 0x000000000f00720c */ /* 0x020fda0003f06270 */
[----:B------:R-:W-:Y:S05]  /*0410*/  @!P0 BRA `(.L_x_44) ;  /* 0xfffffffc00388947 */ /* 0x000fea000383ffff */
[----:B------:R-:W-:Y:S05]  /*0420*/  EXIT ;  /* 0x000000000000794d */ /* 0x000fea0003800000 */
.L_x_45:
        /* <DEDUP_REMOVED lines=13> */
.L_x_74:


//--------------------- .text._Z13SLPAListener2PiS_S_P7triplesiS_ --------------------------
	.section	.text._Z13SLPAListener2PiS_S_P7triplesiS_,"ax",@progbits
	.align	128
        .global         _Z13SLPAListener2PiS_S_P7triplesiS_
        .type           _Z13SLPAListener2PiS_S_P7triplesiS_,@function
        .size           _Z13SLPAListener2PiS_S_P7triplesiS_,(.L_x_75 - _Z13SLPAListener2PiS_S_P7triplesiS_)
        .other          _Z13SLPAListener2PiS_S_P7triplesiS_,@"STO_CUDA_ENTRY STV_DEFAULT"
_Z13SLPAListener2PiS_S_P7triplesiS_:
.text._Z13SLPAListener2PiS_S_P7triplesiS_:
        /* <DEDUP_REMOVED lines=14> */
[----:B------:R-:W2:Y:S02]  /*00e0*/  LDC.64 R8, c[0x0][0x398] ;  /* 0x0000e600ff087b82 */ /* 0x000ea40000000a00 */
.L_x_48:
[----:B-1----:R-:W-:-:S05]  /*00f0*/  IMAD.WIDE R14, R11, 0x4, R6 ;  /* 0x000000040b0e7825 */ /* 0x002fca00078e0206 */
[----:B0-----:R-:W0:Y:S02]  /*0100*/  LDG.E R19, desc[UR4][R14.64] ;  /* 0x000000040e137981 */ /* 0x001e24000c1e1900 */
[----:B0-----:R-:W-:-:S06]  /*0110*/  IMAD.WIDE R18, R19, 0x4, R4 ;  /* 0x0000000413127825 */ /* 0x001fcc00078e0204 */
[----:B------:R-:W3:Y:S01]  /*0120*/  LDG.E R19, desc[UR4][R18.64] ;  /* 0x0000000412137981 */ /* 0x000ee2000c1e1900 */
[----:B--2---:R-:W-:-:S05]  /*0130*/  IMAD.WIDE R12, R11, 0xc, R8 ;  /* 0x0000000c0b0c7825 */ /* 0x004fca00078e0208 */
[----:B------:R-:W2:Y:S01]  /*0140*/  LDG.E R17, desc[UR4][R12.64+0x4] ;  /* 0x000004040c117981 */ /* 0x000ea2000c1e1900 */
[----:B---3--:R-:W-:-:S05]  /*0150*/  IMAD.WIDE R26, R19, 0xc, R8 ;  /* 0x0000000c131a7825 */ /* 0x008fca00078e0208 */
[----:B------:R-:W2:Y:S01]  /*0160*/  LDG.E R10, desc[UR4][R26.64+0x4] ;  /* 0x000004041a0a7981 */ /* 0x000ea2000c1e1900 */
[----:B------:R-:W-:Y:S01]  /*0170*/  BSSY.RECONVERGENT B0, `(.L_x_46) ;  /* 0x0000015000007945 */ /* 0x000fe20003800200 */
[----:B------:R-:W-:Y:S02]  /*0180*/  IADD3 R11, PT, PT, R11, 0x500, RZ ;  /* 0x000005000b0b7810 */ /* 0x000fe40007ffe0ff */
[----:B--2---:R-:W-:-:S13]  /*0190*/  ISETP.GE.AND P0, PT, R10, R17, PT ;  /* 0x000000110a00720c */ /* 0x004fda0003f06270 */
[----:B------:R-:W-:Y:S05]  /*01a0*/  @P0 BRA `(.L_x_47) ;  /* 0x0000000000440947 */ /* 0x000fea0003800000 */
[----:B------:R-:W2:Y:S04]  /*01b0*/  LDG.E R28, desc[UR4][R26.64] ;  /* 0x000000041a1c7981 */ /* 0x000ea8000c1e1900 */
[----:B------:R-:W2:Y:S04]  /*01c0*/  LDG.E R29, desc[UR4][R12.64] ;  /* 0x000000040c1d7981 */ /* 0x000ea8000c1e1900 */
[----:B--2---:R0:W5:Y:S04]  /*01d0*/  ATOMG.E.CAS.STRONG.GPU PT, RZ, [R26], R28, R29 ;  /* 0x0000001c1aff73a9 */ /* 0x00416800001ee11d */
[----:B------:R-:W2:Y:S02]  /*01e0*/  LDG.E R19, desc[UR4][R14.64] ;  /* 0x000000040e137981 */ /* 0x000ea4000c1e1900 */
[----:B--2---:R-:W-:-:S06]  /*01f0*/  IMAD.WIDE R18, R19, 0x4, R4 ;  /* 0x0000000413127825 */ /* 0x004fcc00078e0204 */
[----:B------:R-:W2:Y:S02]  /*0200*/  LDG.E R19, desc[UR4][R18.64] ;  /* 0x0000000412137981 */ /* 0x000ea4000c1e1900 */
[----:B--2---:R-:W-:-:S05]  /*0210*/  IMAD.WIDE R20, R19, 0xc, R8 ;  /* 0x0000000c13147825 */ /* 0x004fca00078e0208 */
[----:B------:R-:W2:Y:S04]  /*0220*/  LDG.E R16, desc[UR4][R20.64+0x4] ;  /* 0x0000040414107981 */ /* 0x000ea8000c1e1900 */
[----:B--2---:R0:W5:Y:S04]  /*0230*/  ATOMG.E.CAS.STRONG.GPU PT, RZ, [R20+0x4], R16, R17 ;  /* 0x0000041014ff73a9 */ /* 0x00416800001ee111 */
[----:B------:R-:W2:Y:S04]  /*0240*/  LDG.E R23, desc[UR4][R14.64] ;  /* 0x000000040e177981 */ /* 0x000ea8000c1e1900 */
[----:B------:R-:W3:Y:S01]  /*0250*/  LDG.E R27, desc[UR4][R12.64+0x8] ;  /* 0x000008040c1b7981 */ /* 0x000ee2000c1e1900 */
[----:B--2---:R-:W-:-:S06]  /*0260*/  IMAD.WIDE R22, R23, 0x4, R4 ;  /* 0x0000000417167825 */ /* 0x004fcc00078e0204 */
[----:B------:R-:W2:Y:S02]  /*0270*/  LDG.E R23, desc[UR4][R22.64] ;  /* 0x0000000416177981 */ /* 0x000ea4000c1e1900 */
[----:B--2---:R-:W-:-:S05]  /*0280*/  IMAD.WIDE R24, R23, 0xc, R8 ;  /* 0x0000000c17187825 */ /* 0x004fca00078e0208 */
[----:B------:R-:W3:Y:S04]  /*0290*/  LDG.E R26, desc[UR4][R24.64+0x8] ;  /* 0x00000804181a7981 */ /* 0x000ee8000c1e1900 */
[----:B---3--:R0:W5:Y:S04]  /*02a0*/  ATOMG.E.CAS.STRONG.GPU PT, RZ, [R24+0x8], R26, R27 ;  /* 0x0000081a18ff73a9 */ /* 0x00816800001ee11b */
[----:B------:R0:W5:Y:S02]  /*02b0*/  LDG.E R0, desc[UR4][R2.64] ;  /* 0x0000000402007981 */ /* 0x000164000c1e1900 */
.L_x_47:
[----:B------:R-:W-:Y:S05]  /*02c0*/  BSYNC.RECONVERGENT B0 ;  /* 0x0000000000007941 */ /* 0x000fea0003800200 */
.L_x_46:
[----:B-----5:R-:W-:-:S13]  /*02d0*/  ISETP.GE.AND P0, PT, R11, R0, PT ;  /* 0x000000000b00720c */ /* 0x020fda0003f06270 */
[----:B------:R-:W-:Y:S05]  /*02e0*/  @!P0 BRA `(.L_x_48) ;  /* 0xfffffffc00808947 */ /* 0x000fea000383ffff */
[----:B------:R-:W-:Y:S05]  /*02f0*/  EXIT ;  /* 0x000000000000794d */ /* 0x000fea0003800000 */
.L_x_49:
        /* <DEDUP_REMOVED lines=16> */
.L_x_75:


//--------------------- .text._Z13SLPAListener1PiS_S_P7triplesS_i --------------------------
	.section	.text._Z13SLPAListener1PiS_S_P7triplesS_i,"ax",@progbits
	.align	128
        .global         _Z13SLPAListener1PiS_S_P7triplesS_i
        .type           _Z13SLPAListener1PiS_S_P7triplesS_i,@function
        .size           _Z13SLPAListener1PiS_S_P7triplesS_i,(.L_x_76 - _Z13SLPAListener1PiS_S_P7triplesS_i)
        .other          _Z13SLPAListener1PiS_S_P7triplesS_i,@"STO_CUDA_ENTRY STV_DEFAULT"
_Z13SLPAListener1PiS_S_P7triplesS_i:
.text._Z13SLPAListener1PiS_S_P7triplesS_i:
        /* <DEDUP_REMOVED lines=12> */
[----:B------:R-:W0:Y:S01]  /*00c0*/  S2UR UR5, SR_CgaCtaId ;  /* 0x00000000000579c3 */ /* 0x000e220000008800 */
[----:B------:R-:W1:Y:S01]  /*00d0*/  LDCU.64 UR6, c[0x0][0x398] ;  /* 0x00007300ff0677ac */ /* 0x000e620008000a00 */
[----:B------:R-:W-:Y:S01]  /*00e0*/  SHF.R.S32.HI R0, RZ, 0x1f, R11 ;  /* 0x0000001fff007819 */ /* 0x000fe2000001140b */
[----:B------:R-:W-:Y:S01]  /*00f0*/  BSSY.RECONVERGENT B1, `(.L_x_50) ;  /* 0x00000c7000017945 */ /* 0x000fe20003800200 */
[----:B------:R-:W-:Y:S02]  /*0100*/  UMOV UR4, 0x400 ;  /* 0x0000040000047882 */ /* 0x000fe40000000000 */
[----:B------:R-:W-:-:S04]  /*0110*/  LEA.HI R0, R0, R11, RZ, 0x8 ;  /* 0x0000000b00007211 */ /* 0x000fc800078f40ff */
[----:B------:R-:W-:-:S05]  /*0120*/  LOP3.LUT R0, R0, 0x3fffff00, RZ, 0xc0, !PT ;  /* 0x3fffff0000007812 */ /* 0x000fca00078ec0ff */
[----:B------:R-:W-:Y:S01]  /*0130*/  IMAD.IADD R0, R11, 0x1, -R0 ;  /* 0x000000010b007824 */ /* 0x000fe200078e0a00 */
[----:B-1----:R-:W-:Y:S02]  /*0140*/  UIADD3 UR6, UP0, UPT, UR6, 0x60, URZ ;  /* 0x0000006006067890 */ /* 0x002fe4000ff1e0ff */
[----:B0-----:R-:W-:Y:S02]  /*0150*/  ULEA UR4, UR5, UR4, 0x18 ;  /* 0x0000000405047291 */ /* 0x001fe4000f8ec0ff */
[----:B------:R-:W-:-:S04]  /*0160*/  UIADD3.X UR5, UPT, UPT, URZ, UR7, URZ, UP0, !UPT ;  /* 0x00000007ff057290 */ /* 0x000fc800087fe4ff */
[----:B------:R-:W-:-:S08]  /*0170*/  LEA R0, R0, UR4, 0x2 ;  /* 0x0000000400007c11 */ /* 0x000fd0000f8e10ff */
.L_x_60:
[----:B------:R-:W0:Y:S08]  /*0180*/  LDC.64 R8, c[0x0][0x3a0] ;  /* 0x0000e800ff087b82 */ /* 0x000e300000000a00 */
[----:B------:R-:W1:Y:S08]  /*0190*/  LDC.64 R12, c[0x0][0x380] ;  /* 0x0000e000ff0c7b82 */ /* 0x000e700000000a00 */
[----:B------:R-:W2:Y:S01]  /*01a0*/  LDC.64 R4, c[0x0][0x398] ;  /* 0x0000e600ff047b82 */ /* 0x000ea20000000a00 */
[----:B0-----:R-:W-:-:S06]  /*01b0*/  IMAD.WIDE R8, R11, 0x4, R8 ;  /* 0x000000040b087825 */ /* 0x001fcc00078e0208 */
[----:B------:R-:W1:Y:S02]  /*01c0*/  LDG.E R9, desc[UR8][R8.64] ;  /* 0x0000000808097981 */ /* 0x000e64000c1e1900 */
[----:B-1----:R-:W-:-:S05]  /*01d0*/  IMAD.WIDE R12, R9, 0x4, R12 ;  /* 0x00000004090c7825 */ /* 0x002fca00078e020c */
[----:B------:R-:W3:Y:S04]  /*01e0*/  LDG.E R14, desc[UR8][R12.64] ;  /* 0x000000080c0e7981 */ /* 0x000ee8000c1e1900 */
[----:B------:R-:W3:Y:S01]  /*01f0*/  LDG.E R16, desc[UR8][R12.64+0x4] ;  /* 0x000004080c107981 */ /* 0x000ee2000c1e1900 */
[----:B------:R-:W-:Y:S01]  /*0200*/  BSSY.RECONVERGENT B0, `(.L_x_51) ;  /* 0x00000b0000007945 */ /* 0x000fe20003800200 */
[----:B------:R-:W-:Y:S02]  /*0210*/  IMAD.MOV.U32 R27, RZ, RZ, RZ ;  /* 0x000000ffff1b7224 */ /* 0x000fe400078e00ff */
[----:B--2---:R-:W-:Y:S01]  /*0220*/  IMAD.WIDE R6, R11, 0xc, R4 ;  /* 0x0000000c0b067825 */ /* 0x004fe200078e0204 */
[----:B---3--:R-:W-:-:S13]  /*0230*/  ISETP.GE.AND P0, PT, R14, R16, PT ;  /* 0x000000100e00720c */ /* 0x008fda0003f06270 */
[----:B-----5:R-:W-:Y:S05]  /*0240*/  @P0 BRA `(.L_x_52) ;  /* 0x0000000800ac0947 */ /* 0x020fea0003800000 */
[----:B------:R0:W5:Y:S01]  /*0250*/  LDG.E R10, desc[UR8][R6.64] ;  /* 0x00000008060a7981 */ /* 0x000162000c1e1900 */
[----:B------:R-:W-:Y:S01]  /*0260*/  IMAD.MOV.U32 R13, RZ, RZ, R14 ;  /* 0x000000ffff0d7224 */ /* 0x000fe200078e000e */
[----:B------:R-:W-:Y:S01]  /*0270*/  BSSY.RECONVERGENT B2, `(.L_x_53) ;  /* 0x0000052000027945 */ /* 0x000fe20003800200 */
[----:B------:R-:W-:Y:S02]  /*0280*/  IMAD.MOV.U32 R27, RZ, RZ, RZ ;  /* 0x000000ffff1b7224 */ /* 0x000fe400078e00ff */
[C---:B------:R-:W-:Y:S01]  /*0290*/  IMAD.IADD R12, R16.reuse, 0x1, -R13 ;  /* 0x00000001100c7824 */ /* 0x040fe200078e0a0d */
[----:B------:R-:W-:-:S04]  /*02a0*/  IADD3 R8, PT, PT, -R16, R13, RZ ;  /* 0x0000000d10087210 */ /* 0x000fc80007ffe1ff */
[----:B------:R-:W-:Y:S02]  /*02b0*/  ISETP.GT.U32.AND P1, PT, R8, -0x10, PT ;  /* 0xfffffff00800780c */ /* 0x000fe40003f24070 */
[----:B------:R-:W-:-:S04]  /*02c0*/  LOP3.LUT R15, R12, 0xf, RZ, 0xc0, !PT ;  /* 0x0000000f0c0f7812 */ /* 0x000fc800078ec0ff */
[----:B------:R-:W-:-:S07]  /*02d0*/  ISETP.NE.AND P0, PT, R15, RZ, PT ;  /* 0x000000ff0f00720c */ /* 0x000fce0003f05270 */
[----:B0-----:R-:W-:Y:S06]  /*02e0*/  @P1 BRA `(.L_x_54) ;  /* 0x0000000400281947 */ /* 0x001fec0003800000 */
[----:B------:R-:W-:Y:S01]  /*02f0*/  LOP3.LUT R14, R12, 0xfffffff0, RZ, 0xc0, !PT ;  /* 0xfffffff00c0e7812 */ /* 0x000fe200078ec0ff */
[----:B------:R-:W-:-:S04]  /*0300*/  IMAD.MOV.U32 R27, RZ, RZ, RZ ;  /* 0x000000ffff1b7224 */ /* 0x000fc800078e00ff */
[----:B------:R-:W-:-:S07]  /*0310*/  IMAD.MOV R14, RZ, RZ, -R14 ;  /* 0x000000ffff0e7224 */ /* 0x000fce00078e0a0e */
.L_x_55:
[----:B------:R-:W-:Y:S01]  /*0320*/  MOV R8, UR6 ;  /* 0x0000000600087c02 */ /* 0x000fe20008000f00 */
[----:B------:R-:W-:-:S04]  /*0330*/  IMAD.U32 R9, RZ, RZ, UR5 ;  /* 0x00000005ff097e24 */ /* 0x000fc8000f8e00ff */
[----:B------:R-:W-:-:S05]  /*0340*/  IMAD.WIDE R8, R13, 0xc, R8 ;  /* 0x0000000c0d087825 */ /* 0x000fca00078e0208 */
[----:B------:R-:W2:Y:S04]  /*0350*/  LDG.E R17, desc[UR8][R8.64+-0x60] ;  /* 0xffffa00808117981 */ /* 0x000ea8000c1e1900 */
[----:B------:R-:W3:Y:S04]  /*0360*/  LDG.E R16, desc[UR8][R8.64+-0x54] ;  /* 0xffffac0808107981 */ /* 0x000ee8000c1e1900 */
[----:B------:R-:W4:Y:S04]  /*0370*/  LDG.E R20, desc[UR8][R8.64+-0x48] ;  /* 0xffffb80808147981 */ /* 0x000f28000c1e1900 */
[----:B------:R-:W4:Y:S04]  /*0380*/  LDG.E R18, desc[UR8][R8.64+-0x3c] ;  /* 0xffffc40808127981 */ /* 0x000f28000c1e1900 */
[----:B------:R-:W4:Y:S04]  /*0390*/  LDG.E R29, desc[UR8][R8.64+-0x30] ;  /* 0xffffd008081d7981 */ /* 0x000f28000c1e1900 */
[----:B------:R-:W4:Y:S04]  /*03a0*/  LDG.E R25, desc[UR8][R8.64+-0x24] ;  /* 0xffffdc0808197981 */ /* 0x000f28000c1e1900 */
[----:B------:R-:W4:Y:S04]  /*03b0*/  LDG.E R23, desc[UR8][R8.64+-0x18] ;  /* 0xffffe80808177981 */ /* 0x000f28000c1e1900 */
[----:B------:R-:W4:Y:S04]  /*03c0*/  LDG.E R21, desc[UR8][R8.64+-0xc] ;  /* 0xfffff40808157981 */ /* 0x000f28000c1e1900 */
[----:B------:R-:W4:Y:S04]  /*03d0*/  LDG.E R19, desc[UR8][R8.64] ;  /* 0x0000000808137981 */ /* 0x000f28000c1e1900 */
[----:B------:R-:W4:Y:S01]  /*03e0*/  LDG.E R24, desc[UR8][R8.64+0x54] ;  /* 0x0000540808187981 */ /* 0x000f22000c1e1900 */
[----:B--2--5:R-:W-:-:S03]  /*03f0*/  ISETP.NE.AND P2, PT, R10, R17, PT ;  /* 0x000000110a00720c */ /* 0x024fc60003f45270 */
[----:B------:R-:W2:Y:S01]  /*0400*/  LDG.E R17, desc[UR8][R8.64+0xc] ;  /* 0x00000c0808117981 */ /* 0x000ea2000c1e1900 */
[----:B---3--:R-:W-:Y:S01]  /*0410*/  ISETP.NE.AND P1, PT, R10, R16, PT ;  /* 0x000000100a00720c */ /* 0x008fe20003f25270 */
[----:B------:R-:W-:-:S08]  /*0420*/  VIADD R16, R27, 0x1 ;  /* 0x000000011b107836 */ /* 0x000fd00000000000 */
[----:B------:R-:W-:Y:S02]  /*0430*/  @P2 IMAD.MOV R16, RZ, RZ, R27 ;  /* 0x000000ffff102224 */ /* 0x000fe400078e021b */
[----:B------:R-:W3:Y:S01]  /*0440*/  LDG.E R27, desc[UR8][R8.64+0x18] ;  /* 0x00001808081b7981 */ /* 0x000ee2000c1e1900 */
[----:B----4-:R-:W-:Y:S02]  /*0450*/  ISETP.NE.AND P2, PT, R10, R20, PT ;  /* 0x000000140a00720c */ /* 0x010fe40003f45270 */
[----:B------:R-:W-:Y:S01]  /*0460*/  IADD3 R20, PT, PT, R16, 0x1, RZ ;  /* 0x0000000110147810 */ /* 0x000fe20007ffe0ff */
[----:B------:R-:W-:Y:S01]  /*0470*/  @P1 IMAD.MOV R20, RZ, RZ, R16 ;  /* 0x000000ffff141224 */ /* 0x000fe200078e0210 */
[----:B------:R-:W-:Y:S01]  /*0480*/  ISETP.NE.AND P1, PT, R10, R18, PT ;  /* 0x000000120a00720c */ /* 0x000fe20003f25270 */
[----:B------:R-:W4:Y:S02]  /*0490*/  LDG.E R16, desc[UR8][R8.64+0x24] ;  /* 0x0000240808107981 */ /* 0x000f24000c1e1900 */
[----:B------:R-:W-:-:S02]  /*04a0*/  VIADD R22, R20, 0x1 ;  /* 0x0000000114167836 */ /* 0x000fc40000000000 */
[----:B------:R-:W4:Y:S04]  /*04b0*/  LDG.E R18, desc[UR8][R8.64+0x30] ;  /* 0x0000300808127981 */ /* 0x000f28000c1e1900 */
[----:B------:R-:W-:-:S05]  /*04c0*/  @P2 IMAD.MOV R22, RZ, RZ, R20 ;  /* 0x000000ffff162224 */ /* 0x000fca00078e0214 */
[----:B------:R-:W-:Y:S01]  /*04d0*/  IADD3 R20, PT, PT, R22, 0x1, RZ ;  /* 0x0000000116147810 */ /* 0x000fe20007ffe0ff */
[----:B------:R-:W-:Y:S02]  /*04e0*/  @P1 IMAD.MOV R20, RZ, RZ, R22 ;  /* 0x000000ffff141224 */ /* 0x000fe400078e0216 */
[----:B------:R-:W4:Y:S01]  /*04f0*/  LDG.E R22, desc[UR8][R8.64+0x3c] ;  /* 0x00003c0808167981 */ /* 0x000f22000c1e1900 */
[----:B------:R-:W-:-:S03]  /*0500*/  ISETP.NE.AND P1, PT, R10, R29, PT ;  /* 0x0000001d0a00720c */ /* 0x000fc60003f25270 */
[----:B------:R0:W4:Y:S01]  /*0510*/  LDG.E R29, desc[UR8][R8.64+0x48] ;  /* 0x00004808081d7981 */ /* 0x000122000c1e1900 */
[----:B------:R-:W-:Y:S01]  /*0520*/  ISETP.NE.AND P2, PT, R10, R25, PT ;  /* 0x000000190a00720c */ /* 0x000fe20003f45270 */
[----:B------:R-:W-:-:S08]  /*0530*/  VIADD R25, R20, 0x1 ;  /* 0x0000000114197836 */ /* 0x000fd00000000000 */
[----:B------:R-:W-:Y:S01]  /*0540*/  @P1 IMAD.MOV R25, RZ, RZ, R20 ;  /* 0x000000ffff191224 */ /* 0x000fe200078e0214 */
[----:B------:R-:W-:-:S04]  /*0550*/  ISETP.NE.AND P1, PT, R10, R23, PT ;  /* 0x000000170a00720c */ /* 0x000fc80003f25270 */
[----:B------:R-:W-:Y:S01]  /*0560*/  IADD3 R20, PT, PT, R25, 0x1, RZ ;  /* 0x0000000119147810 */ /* 0x000fe20007ffe0ff */
[----:B------:R-:W-:Y:S01]  /*0570*/  @P2 IMAD.MOV R20, RZ, RZ, R25 ;  /* 0x000000ffff142224 */ /* 0x000fe200078e0219 */
[----:B------:R-:W-:-:S03]  /*0580*/  ISETP.NE.AND P2, PT, R10, R21, PT ;  /* 0x000000150a00720c */ /* 0x000fc60003f45270 */
[----:B------:R-:W-:-:S04]  /*0590*/  VIADD R21, R20, 0x1 ;  /* 0x0000000114157836 */ /* 0x000fc80000000000 */
[----:B------:R-:W-:Y:S01]  /*05a0*/  @P1 IMAD.MOV R21, RZ, RZ, R20 ;  /* 0x000000ffff151224 */ /* 0x000fe200078e0214 */
[----:B------:R-:W-:-:S04]  /*05b0*/  ISETP.NE.AND P1, PT, R10, R19, PT ;  /* 0x000000130a00720c */ /* 0x000fc80003f25270 */
[----:B0-----:R-:W-:Y:S01]  /*05c0*/  IADD3 R8, PT, PT, R21, 0x1, RZ ;  /* 0x0000000115087810 */ /* 0x001fe20007ffe0ff */
[----:B------:R-:W-:-:S04]  /*05d0*/  @P2 IMAD.MOV R8, RZ, RZ, R21 ;  /* 0x000000ffff082224 */ /* 0x000fc800078e0215 */
[----:B------:R-:W-:-:S04]  /*05e0*/  VIADD R9, R8, 0x1 ;  /* 0x0000000108097836 */ /* 0x000fc80000000000 */
[----:B------:R-:W-:-:S05]  /*05f0*/  @P1 IMAD.MOV R9, RZ, RZ, R8 ;  /* 0x000000ffff091224 */ /* 0x000fca00078e0208 */
[----:B------:R-:W-:Y:S01]  /*0600*/  IADD3 R8, PT, PT, R9, 0x1, RZ ;  /* 0x0000000109087810 */ /* 0x000fe20007ffe0ff */
[----:B------:R-:W-:Y:S02]  /*0610*/  VIADD R14, R14, 0x10 ;  /* 0x000000100e0e7836 */ /* 0x000fe40000000000 */
[----:B------:R-:W-:Y:S01]  /*0620*/  VIADD R13, R13, 0x10 ;  /* 0x000000100d0d7836 */ /* 0x000fe20000000000 */
[C---:B--2---:R-:W-:Y:S02]  /*0630*/  ISETP.NE.AND P2, PT, R10.reuse, R17, PT ;  /* 0x000000110a00720c */ /* 0x044fe40003f45270 */
[----:B---3--:R-:W-:-:S11]  /*0640*/  ISETP.NE.AND P1, PT, R10, R27, PT ;  /* 0x0000001b0a00720c */ /* 0x008fd60003f25270 */
[----:B------:R-:W-:Y:S01]  /*0650*/  @P2 IMAD.MOV R8, RZ, RZ, R9 ;  /* 0x000000ffff082224 */ /* 0x000fe200078e0209 */
[----:B----4-:R-:W-:-:S03]  /*0660*/  ISETP.NE.AND P2, PT, R10, R16, PT ;  /* 0x000000100a00720c */ /* 0x010fc60003f45270 */
[----:B------:R-:W-:Y:S02]  /*0670*/  VIADD R9, R8, 0x1 ;  /* 0x0000000108097836 */ /* 0x000fe40000000000 */
[----:B------:R-:W-:Y:S01]  /*0680*/  @P1 IMAD.MOV R9, RZ, RZ, R8 ;  /* 0x000000ffff091224 */ /* 0x000fe200078e0208 */
[----:B------:R-:W-:-:S04]  /*0690*/  ISETP.NE.AND P1, PT, R10, R18, PT ;  /* 0x000000120a00720c */ /* 0x000fc80003f25270 */
[----:B------:R-:W-:-:S03]  /*06a0*/  IADD3 R8, PT, PT, R9, 0x1, RZ ;  /* 0x0000000109087810 */ /* 0x000fc60007ffe0ff */
[----:B------:R-:W-:Y:S01]  /*06b0*/  @P2 IMAD.MOV R8, RZ, RZ, R9 ;  /* 0x000000ffff082224 */ /* 0x000fe200078e0209 */
[----:B------:R-:W-:-:S03]  /*06c0*/  ISETP.NE.AND P2, PT, R10, R22, PT ;  /* 0x000000160a00720c */ /* 0x000fc60003f45270 */
[----:B------:R-:W-:Y:S02]  /*06d0*/  VIADD R9, R8, 0x1 ;  /* 0x0000000108097836 */ /* 0x000fe40000000000 */
[----:B------:R-:W-:Y:S01]  /*06e0*/  @P1 IMAD.MOV R9, RZ, RZ, R8 ;  /* 0x000000ffff091224 */ /* 0x000fe200078e0208 */
[----:B------:R-:W-:-:S04]  /*06f0*/  ISETP.NE.AND P1, PT, R10, R29, PT ;  /* 0x0000001d0a00720c */ /* 0x000fc80003f25270 */
[----:B------:R-:W-:-:S03]  /*0700*/  IADD3 R8, PT, PT, R9, 0x1, RZ ;  /* 0x0000000109087810 */ /* 0x000fc60007ffe0ff */
[----:B------:R-:W-:-:S04]  /*0710*/  @P2 IMAD.MOV R8, RZ, RZ, R9 ;  /* 0x000000ffff082224 */ /* 0x000fc800078e0209 */
[C---:B------:R-:W-:Y:S02]  /*0720*/  VIADD R9, R8.reuse, 0x1 ;  /* 0x0000000108097836 */ /* 0x040fe40000000000 */
[----:B------:R-:W-:Y:S02]  /*0730*/  @P1 IADD3 R9, PT, PT, R8, RZ, RZ ;  /* 0x000000ff08091210 */ /* 0x000fe40007ffe0ff */
[----:B------:R-:W-:Y:S02]  /*0740*/  ISETP.NE.AND P1, PT, R14, RZ, PT ;  /* 0x000000ff0e00720c */ /* 0x000fe40003f25270 */
[----:B------:R-:W-:Y:S01]  /*0750*/  ISETP.NE.AND P2, PT, R10, R24, PT ;  /* 0x000000180a00720c */ /* 0x000fe20003f45270 */
[----:B------:R-:W-:-:S12]  /*0760*/  VIADD R27, R9, 0x1 ;  /* 0x00000001091b7836 */ /* 0x000fd80000000000 */
[----:B------:R-:W-:Y:S01]  /*0770*/  @P2 IMAD.MOV R27, RZ, RZ, R9 ;  /* 0x000000ffff1b2224 */ /* 0x000fe200078e0209 */
[----:B------:R-:W-:Y:S06]  /*0780*/  @P1 BRA `(.L_x_55) ;  /* 0xfffffff800e41947 */ /* 0x000fec000383ffff */
.L_x_54:
[----:B------:R-:W-:Y:S05]  /*0790*/  BSYNC.RECONVERGENT B2 ;  /* 0x0000000000027941 */ /* 0x000fea0003800200 */
.L_x_53:
[----:B------:R-:W-:Y:S05]  /*07a0*/  @!P0 BRA `(.L_x_52) ;  /* 0x0000000400548947 */ /* 0x000fea0003800000 */
[----:B------:R-:W-:Y:S01]  /*07b0*/  ISETP.GE.U32.AND P1, PT, R15, 0x8, PT ;  /* 0x000000080f00780c */ /* 0x000fe20003f26070 */
[----:B------:R-:W-:Y:S01]  /*07c0*/  BSSY.RECONVERGENT B2, `(.L_x_56) ;  /* 0x0000026000027945 */ /* 0x000fe20003800200 */
[----:B------:R-:W-:-:S04]  /*07d0*/  LOP3.LUT R18, R12, 0x7, RZ, 0xc0, !PT ;  /* 0x000000070c127812 */ /* 0x000fc800078ec0ff */
[----:B------:R-:W-:-:S07]  /*07e0*/  ISETP.NE.AND P0, PT, R18, RZ, PT ;  /* 0x000000ff1200720c */ /* 0x000fce0003f05270 */
[----:B------:R-:W-:Y:S06]  /*07f0*/  @!P1 BRA `(.L_x_57) ;  /* 0x0000000000889947 */ /* 0x000fec0003800000 */
        /* <DEDUP_REMOVED lines=8> */
[----:B------:R0:W4:Y:S01]  /*0880*/  LDG.E R16, desc[UR8][R8.64+0x54] ;  /* 0x0000540808107981 */ /* 0x000122000c1e1900 */
[----:B------:R-:W-:Y:S01]  /*0890*/  IADD3 R14, PT, PT, R27, 0x1, RZ ;  /* 0x000000011b0e7810 */ /* 0x000fe20007ffe0ff */
[----:B------:R-:W-:Y:S01]  /*08a0*/  VIADD R13, R13, 0x8 ;  /* 0x000000080d0d7836 */ /* 0x000fe20000000000 */
[----:B--2--5:R-:W-:-:S02]  /*08b0*/  ISETP.NE.AND P2, PT, R10, R15, PT ;  /* 0x0000000f0a00720c */ /* 0x024fc40003f45270 */
        /* <DEDUP_REMOVED lines=9> */
[----:B0-----:R-:W-:Y:S02]  /*0950*/  VIADD R8, R14, 0x1 ;  /* 0x000000010e087836 */ /* 0x001fe40000000000 */
        /* <DEDUP_REMOVED lines=11> */
[----:B------:R-:W-:-:S07]  /*0a10*/  @P1 IADD3 R27, PT, PT, R9, RZ, RZ ;  /* 0x000000ff091b1210 */ /* 0x000fce0007ffe0ff */
.L_x_57:
[----:B------:R-:W-:Y:S05]  /*0a20*/  BSYNC.RECONVERGENT B2 ;  /* 0x0000000000027941 */ /* 0x000fea0003800200 */
.L_x_56:
        /* <DEDUP_REMOVED lines=10> */
[----:B------:R-:W4:Y:S01]  /*0ad0*/  LDG.E R23, desc[UR8][R8.64+0x24] ;  /* 0x0000240808177981 */ /* 0x000f22000c1e1900 */
[----:B------:R-:W-:Y:S01]  /*0ae0*/  VIADD R12, R27, 0x1 ;  /* 0x000000011b0c7836 */ /* 0x000fe20000000000 */
[----:B------:R-:W-:-:S02]  /*0af0*/  IADD3 R13, PT, PT, R13, 0x4, RZ ;  /* 0x000000040d0d7810 */ /* 0x000fc40007ffe0ff */
[C---:B--2--5:R-:W-:Y:S02]  /*0b00*/  ISETP.NE.AND P2, PT, R10.reuse, R17, PT ;  /* 0x000000110a00720c */ /* 0x064fe40003f45270 */
[----:B---3--:R-:W-:-:S11]  /*0b10*/  ISETP.NE.AND P1, PT, R10, R19, PT ;  /* 0x000000130a00720c */ /* 0x008fd60003f25270 */
[----:B------:R-:W-:Y:S01]  /*0b20*/  @P2 IMAD.MOV R12, RZ, RZ, R27 ;  /* 0x000000ffff0c2224 */ /* 0x000fe200078e021b */
[----:B----4-:R-:W-:-:S03]  /*0b30*/  ISETP.NE.AND P2, PT, R10, R21, PT ;  /* 0x000000150a00720c */ /* 0x010fc60003f45270 */
[C---:B------:R-:W-:Y:S01]  /*0b40*/  VIADD R14, R12.reuse, 0x1 ;  /* 0x000000010c0e7836 */ /* 0x040fe20000000000 */
[----:B------:R-:W-:Y:S02]  /*0b50*/  @P1 IADD3 R14, PT, PT, R12, RZ, RZ ;  /* 0x000000ff0c0e1210 */ /* 0x000fe40007ffe0ff */
[----:B------:R-:W-:-:S03]  /*0b60*/  ISETP.NE.AND P1, PT, R10, R23, PT ;  /* 0x000000170a00720c */ /* 0x000fc60003f25270 */
[----:B------:R-:W-:-:S04]  /*0b70*/  VIADD R12, R14, 0x1 ;  /* 0x000000010e0c7836 */ /* 0x000fc80000000000 */
[----:B------:R-:W-:-:S04]  /*0b80*/  @P2 IMAD.MOV R12, RZ, RZ, R14 ;  /* 0x000000ffff0c2224 */ /* 0x000fc800078e020e */
[----:B------:R-:W-:Y:S02]  /*0b90*/  VIADD R27, R12, 0x1 ;  /* 0x000000010c1b7836 */ /* 0x000fe40000000000 */
[----:B------:R-:W-:-:S07]  /*0ba0*/  @P1 IMAD.MOV R27, RZ, RZ, R12 ;  /* 0x000000ffff1b1224 */ /* 0x000fce00078e020c */
.L_x_59:
[----:B------:R-:W-:Y:S05]  /*0bb0*/  BSYNC.RECONVERGENT B2 ;  /* 0x0000000000027941 */ /* 0x000fea0003800200 */
.L_x_58:
[----:B------:R-:W-:Y:S05]  /*0bc0*/  @!P0 BRA `(.L_x_52) ;  /* 0x00000000004c8947 */ /* 0x000fea0003800000 */
[----:B------:R-:W-:-:S05]  /*0bd0*/  IMAD.WIDE R4, R13, 0xc, R4 ;  /* 0x0000000c0d047825 */ /* 0x000fca00078e0204 */
[----:B------:R-:W2:Y:S01]  /*0be0*/  LDG.E R9, desc[UR8][R4.64] ;  /* 0x0000000804097981 */ /* 0x000ea2000c1e1900 */
[----:B------:R-:W-:Y:S01]  /*0bf0*/  ISETP.NE.AND P1, PT, R15, 0x1, PT ;  /* 0x000000010f00780c */ /* 0x000fe20003f25270 */
[----:B------:R-:W-:Y:S01]  /*0c00*/  VIADD R8, R27, 0x1 ;  /* 0x000000011b087836 */ /* 0x000fe20000000000 */
[----:B--2--5:R-:W-:-:S13]  /*0c10*/  ISETP.NE.AND P0, PT, R10, R9, PT ;  /* 0x000000090a00720c */ /* 0x024fda0003f05270 */
[----:B------:R-:W-:-:S05]  /*0c20*/  @P0 IMAD.MOV R8, RZ, RZ, R27 ;  /* 0x000000ffff080224 */ /* 0x000fca00078e021b */
[----:B------:R-:W-:Y:S01]  /*0c30*/  MOV R27, R8 ;  /* 0x00000008001b7202 */ /* 0x000fe20000000f00 */
[----:B------:R-:W-:Y:S06]  /*0c40*/  @!P1 BRA `(.L_x_52) ;  /* 0x00000000002c9947 */ /* 0x000fec0003800000 */
[----:B------:R-:W-:Y:S01]  /*0c50*/  ISETP.NE.AND P1, PT, R15, 0x2, PT ;  /* 0x000000020f00780c */ /* 0x000fe20003f25270 */
[----:B------:R-:W2:-:S12]  /*0c60*/  LDG.E R9, desc[UR8][R4.64+0xc] ;  /* 0x00000c0804097981 */ /* 0x000e98000c1e1900 */
[----:B------:R-:W3:Y:S01]  /*0c70*/  @P1 LDG.E R13, desc[UR8][R4.64+0x18] ;  /* 0x00001808040d1981 */ /* 0x000ee2000c1e1900 */
[----:B------:R-:W-:Y:S01]  /*0c80*/  VIADD R8, R27, 0x1 ;  /* 0x000000011b087836 */ /* 0x000fe20000000000 */
[C---:B--2---:R-:W-:Y:S02]  /*0c90*/  ISETP.NE.AND P0, PT, R10.reuse, R9, PT ;  /* 0x000000090a00720c */ /* 0x044fe40003f05270 */
[----:B---3--:R-:W-:-:S11]  /*0ca0*/  ISETP.NE.AND P2, PT, R10, R13, P1 ;  /* 0x0000000d0a00720c */ /* 0x008fd60000f45270 */
[----:B------:R-:W-:-:S05]  /*0cb0*/  @P0 IMAD.MOV R8, RZ, RZ, R27 ;  /* 0x000000ffff080224 */ /* 0x000fca00078e021b */
[----:B------:R-:W-:-:S05]  /*0cc0*/  MOV R27, R8 ;  /* 0x00000008001b7202 */ /* 0x000fca0000000f00 */
[----:B------:R-:W-:Y:S02]  /*0cd0*/  @P1 VIADD R8, R27, 0x1 ;  /* 0x000000011b081836 */ /* 0x000fe40000000000 */
[----:B------:R-:W-:-:S05]  /*0ce0*/  @P2 IMAD.MOV R8, RZ, RZ, R27 ;  /* 0x000000ffff082224 */ /* 0x000fca00078e021b */
[----:B------:R-:W-:-:S07]  /*0cf0*/  @P1 MOV R27, R8 ;  /* 0x00000008001b1202 */ /* 0x000fce0000000f00 */
.L_x_52:
[----:B------:R-:W-:Y:S05]  /*0d00*/  BSYNC.RECONVERGENT B0 ;  /* 0x0000000000007941 */ /* 0x000fea0003800200 */
.L_x_51:
[----:B------:R0:W-:Y:S04]  /*0d10*/  STG.E desc[UR8][R6.64+0x4], R27 ;  /* 0x0000041b06007986 */ /* 0x0001e8000c101908 */
[----:B------:R-:W2:Y:S01]  /*0d20*/  LDG.E R4, desc[UR8][R2.64] ;  /* 0x0000000802047981 */ /* 0x000ea2000c1e1900 */
[----:B------:R-:W-:-:S05]  /*0d30*/  VIADD R11, R11, 0x500 ;  /* 0x000005000b0b7836 */ /* 0x000fca0000000000 */
[----:B--2---:R-:W-:-:S13]  /*0d40*/  ISETP.GE.AND P0, PT, R11, R4, PT ;  /* 0x000000040b00720c */ /* 0x004fda0003f06270 */
[----:B0-----:R-:W-:Y:S05]  /*0d50*/  @!P0 BRA `(.L_x_60) ;  /* 0xfffffff400088947 */ /* 0x001fea000383ffff */
[----:B------:R-:W-:Y:S05]  /*0d60*/  BSYNC.RECONVERGENT B1 ;  /* 0x0000000000017941 */ /* 0x000fea0003800200 */
.L_x_50:
[----:B------:R-:W-:Y:S01]  /*0d70*/  STS [R0], R27 ;  /* 0x0000001b00007388 */ /* 0x000fe20000000800 */
[----:B------:R-:W-:Y:S05]  /*0d80*/  EXIT ;  /* 0x000000000000794d */ /* 0x000fea0003800000 */
.L_x_61:
        /* <DEDUP_REMOVED lines=15> */
.L_x_76:


//--------------------- .text._Z11SLPASpeakerPiS_S_S_S_P7triplesS1_iiP17curandStateXORWOWm --------------------------
	.section	.text._Z11SLPASpeakerPiS_S_S_S_P7triplesS1_iiP17curandStateXORWOWm,"ax",@progbits
	.align	128
        .global         _Z11SLPASpeakerPiS_S_S_S_P7triplesS1_iiP17curandStateXORWOWm
        .type           _Z11SLPASpeakerPiS_S_S_S_P7triplesS1_iiP17curandStateXORWOWm,@function
        .size           _Z11SLPASpeakerPiS_S_S_S_P7triplesS1_iiP17curandStateXORWOWm,(.L_x_77 - _Z11SLPASpeakerPiS_S_S_S_P7triplesS1_iiP17curandStateXORWOWm)
        .other          _Z11SLPASpeakerPiS_S_S_S_P7triplesS1_iiP17curandStateXORWOWm,@"STO_CUDA_ENTRY STV_DEFAULT"
_Z11SLPASpeakerPiS_S_S_S_P7triplesS1_iiP17curandStateXORWOWm:
.text._Z11SLPASpeakerPiS_S_S_S_P7triplesS1_iiP17curandStateXORWOWm:
        /* <DEDUP_REMOVED lines=12> */
.L_x_69:
[----:B------:R-:W0:Y:S08]  /*00c0*/  LDC.64 R4, c[0x0][0x388] ;  /* 0x0000e200ff047b82 */ /* 0x000e300000000a00 */
[----:B------:R-:W1:Y:S01]  /*00d0*/  LDC.64 R6, c[0x0][0x398] ;  /* 0x0000e600ff067b82 */ /* 0x000e620000000a00 */
[----:B0-----:R-:W-:-:S06]  /*00e0*/  IMAD.WIDE R4, R0, 0x4, R4 ;  /* 0x0000000400047825 */ /* 0x001fcc00078e0204 */
[----:B------:R-:W1:Y:S02]  /*00f0*/  LDG.E R4, desc[UR4][R4.64] ;  /* 0x0000000404047981 */ /* 0x000e64000c1e1900 */
[----:B-1----:R-:W-:-:S06]  /*0100*/  IMAD.WIDE R6, R4, 0x4, R6 ;  /* 0x0000000404067825 */ /* 0x002fcc00078e0206 */
[----:B------:R-:W2:Y:S01]  /*0110*/  LDG.E R7, desc[UR4][R6.64] ;  /* 0x0000000406077981 */ /* 0x000ea2000c1e1900 */
[----:B------:R-:W-:Y:S01]  /*0120*/  BSSY.RECONVERGENT B0, `(.L_x_62) ;  /* 0x0000072000007945 */ /* 0x000fe20003800200 */
[----:B------:R-:W-:Y:S01]  /*0130*/  IMAD.MOV.U32 R8, RZ, RZ, -0x1 ;  /* 0xffffffffff087424 */ /* 0x000fe200078e00ff */
[----:B--2---:R-:W-:-:S13]  /*0140*/  ISETP.GE.AND P0, PT, R7, 0x1, PT ;  /* 0x000000010700780c */ /* 0x004fda0003f06270 */
[----:B------:R-:W-:Y:S05]  /*0150*/  @!P0 BRA `(.L_x_63) ;  /* 0x0000000400b88947 */ /* 0x000fea0003800000 */
[----:B------:R-:W0:Y:S01]  /*0160*/  LDCU UR6, c[0x0][0x3bc] ;  /* 0x00007780ff0677ac */ /* 0x000e220008000800 */
[C---:B------:R-:W-:Y:S01]  /*0170*/  ISETP.GE.U32.AND P1, PT, R7.reuse, 0x8, PT ;  /* 0x000000080700780c */ /* 0x040fe20003f26070 */
[----:B------:R-:W-:Y:S01]  /*0180*/  BSSY.RECONVERGENT B1, `(.L_x_64) ;  /* 0x0000037000017945 */ /* 0x000fe20003800200 */
[----:B------:R-:W-:Y:S01]  /*0190*/  LOP3.LUT R17, R7, 0x7, RZ, 0xc0, !PT ;  /* 0x0000000707117812 */ /* 0x000fe200078ec0ff */
[----:B------:R-:W-:Y:S02]  /*01a0*/  IMAD.MOV.U32 R14, RZ, RZ, -0x1 ;  /* 0xffffffffff0e7424 */ /* 0x000fe400078e00ff */
[----:B------:R-:W-:Y:S01]  /*01b0*/  IMAD.MOV.U32 R5, RZ, RZ, RZ ;  /* 0x000000ffff057224 */ /* 0x000fe200078e00ff */
[----:B------:R-:W-:Y:S01]  /*01c0*/  ISETP.NE.AND P0, PT, R17, RZ, PT ;  /* 0x000000ff1100720c */ /* 0x000fe20003f05270 */
[----:B------:R-:W-:Y:S02]  /*01d0*/  IMAD.MOV.U32 R12, RZ, RZ, RZ ;  /* 0x000000ffff0c7224 */ /* 0x000fe400078e00ff */
[----:B0-----:R-:W-:-:S04]  /*01e0*/  IMAD R6, R4, UR6, RZ ;  /* 0x0000000604067c24 */ /* 0x001fc8000f8e02ff */
[----:B------:R-:W-:Y:S06]  /*01f0*/  @!P1 BRA `(.L_x_65) ;  /* 0x0000000000bc9947 */ /* 0x000fec0003800000 */
[----:B------:R-:W-:Y:S01]  /*0200*/  LOP3.LUT R5, R7, 0x7ffffff8, RZ, 0xc0, !PT ;  /* 0x7ffffff807057812 */ /* 0x000fe200078ec0ff */
[----:B------:R-:W-:Y:S01]  /*0210*/  IMAD.MOV.U32 R14, RZ, RZ, -0x1 ;  /* 0xffffffffff0e7424 */ /* 0x000fe200078e00ff */
[----:B------:R-:W-:-:S07]  /*0220*/  CS2R R12, SRZ ;  /* 0x00000000000c7805 */ /* 0x000fce000001ff00 */
.L_x_66:
[----:B------:R-:W0:Y:S01]  /*0230*/  LDC.64 R10, c[0x0][0x3a8] ;  /* 0x0000ea00ff0a7b82 */ /* 0x000e220000000a00 */
[----:B------:R-:W-:-:S04]  /*0240*/  IMAD.IADD R9, R6, 0x1, R13 ;  /* 0x0000000106097824 */ /* 0x000fc800078e020d */
[----:B0-----:R-:W-:-:S05]  /*0250*/  IMAD.WIDE R8, R9, 0xc, R10 ;  /* 0x0000000c09087825 */ /* 0x001fca00078e020a */
[----:B------:R-:W2:Y:S04]  /*0260*/  LDG.E R21, desc[UR4][R8.64+0x4] ;  /* 0x0000040408157981 */ /* 0x000ea8000c1e1900 */
[----:B------:R-:W3:Y:S01]  /*0270*/  LDG.E R15, desc[UR4][R8.64+0x10] ;  /* 0x00001004080f7981 */ /* 0x000ee2000c1e1900 */
[----:B------:R-:W-:Y:S02]  /*0280*/  SHF.R.S32.HI R16, RZ, 0x1f, R6 ;  /* 0x0000001fff107819 */ /* 0x000fe40000011406 */
[----:B------:R-:W-:-:S04]  /*0290*/  IADD3 R19, P1, PT, R6, R13, RZ ;  /* 0x0000000d06137210 */ /* 0x000fc80007f3e0ff */
[----:B------:R-:W-:Y:S01]  /*02a0*/  LEA.HI.X.SX32 R16, R13, R16, 0x1, P1 ;  /* 0x000000100d107211 */ /* 0x000fe200008f0eff */
[----:B------:R-:W-:Y:S01]  /*02b0*/  IMAD.WIDE.U32 R10, R19, 0xc, R10 ;  /* 0x0000000c130a7825 */ /* 0x000fe200078e000a */
[----:B--2---:R-:W-:-:S13]  /*02c0*/  ISETP.GT.AND P6, PT, R21, R12, PT ;  /* 0x0000000c1500720c */ /* 0x004fda0003fc4270 */
[----:B------:R-:W-:-:S05]  /*02d0*/  @P6 IMAD.MOV.U32 R12, RZ, RZ, R21 ;  /* 0x000000ffff0c6224 */ /* 0x000fca00078e0015 */
[----:B---3--:R-:W-:Y:S01]  /*02e0*/  ISETP.GT.AND P1, PT, R15, R12, PT ;  /* 0x0000000c0f00720c */ /* 0x008fe20003f24270 */
[----:B------:R-:W-:-:S04]  /*02f0*/  IMAD R15, R16, 0xc, RZ ;  /* 0x0000000c100f7824 */ /* 0x000fc800078e02ff */
[----:B------:R-:W-:Y:S02]  /*0300*/  IMAD.IADD R11, R11, 0x1, R15 ;  /* 0x000000010b0b7824 */ /* 0x000fe400078e020f */
[----:B------:R-:W2:Y:S06]  /*0310*/  LDG.E R15, desc[UR4][R8.64+0x1c] ;  /* 0x00001c04080f7981 */ /* 0x000eac000c1e1900 */
[----:B------:R-:W2:Y:S02]  /*0320*/  @P1 LDG.E R12, desc[UR4][R10.64+0x10] ;  /* 0x000010040a0c1981 */ /* 0x000ea4000c1e1900 */
[----:B--2---:R-:W-:-:S02]  /*0330*/  ISETP.GT.AND P2, PT, R15, R12, PT ;  /* 0x0000000c0f00720c */ /* 0x004fc40003f44270 */
[----:B------:R-:W2:Y:S11]  /*0340*/  LDG.E R15, desc[UR4][R8.64+0x28] ;  /* 0x00002804080f7981 */ /* 0x000eb6000c1e1900 */
        /* <DEDUP_REMOVED lines=9> */
[----:B------:R-:W2:Y:S01]  /*03e0*/  @P5 LDG.E R12, desc[UR4][R10.64+0x40] ;  /* 0x000040040a0c5981 */ /* 0x000ea2000c1e1900 */
[----:B------:R-:W-:Y:S01]  /*03f0*/  @P6 IMAD.MOV.U32 R14, RZ, RZ, R13 ;  /* 0x000000ffff0e6224 */ /* 0x000fe200078e000d */
[----:B--2---:R-:W-:-:S02]  /*0400*/  ISETP.GT.AND P6, PT, R15, R12, PT ;  /* 0x0000000c0f00720c */ /* 0x004fc40003fc4270 */
[----:B------:R-:W2:Y:S11]  /*0410*/  LDG.E R15, desc[UR4][R8.64+0x58] ;  /* 0x00005804080f7981 */ /* 0x000eb6000c1e1900 */
[----:B------:R-:W2:Y:S01]  /*0420*/  @P6 LDG.E R12, desc[UR4][R10.64+0x4c] ;  /* 0x00004c040a0c6981 */ /* 0x000ea2000c1e1900 */
[----:B------:R-:W-:-:S02]  /*0430*/  @P1 VIADD R14, R13, 0x1 ;  /* 0x000000010d0e1836 */ /* 0x000fc40000000000 */
[C---:B------:R-:W-:Y:S02]  /*0440*/  @P2 VIADD R14, R13.reuse, 0x2 ;  /* 0x000000020d0e2836 */ /* 0x040fe40000000000 */
[C---:B------:R-:W-:Y:S02]  /*0450*/  @P3 VIADD R14, R13.reuse, 0x3 ;  /* 0x000000030d0e3836 */ /* 0x040fe40000000000 */
[C---:B------:R-:W-:Y:S02]  /*0460*/  @P4 VIADD R14, R13.reuse, 0x4 ;  /* 0x000000040d0e4836 */ /* 0x040fe40000000000 */
[C---:B------:R-:W-:Y:S02]  /*0470*/  @P5 VIADD R14, R13.reuse, 0x5 ;  /* 0x000000050d0e5836 */ /* 0x040fe40000000000 */
[----:B------:R-:W-:Y:S01]  /*0480*/  @P6 VIADD R14, R13, 0x6 ;  /* 0x000000060d0e6836 */ /* 0x000fe20000000000 */
[CC--:B--2---:R-:W-:Y:S02]  /*0490*/  ISETP.GT.AND P1, PT, R15.reuse, R12.reuse, PT ;  /* 0x0000000c0f00720c */ /* 0x0c4fe40003f24270 */
[----:B------:R-:W-:-:S11]  /*04a0*/  VIMNMX R12, PT, PT, R15, R12, !PT ;  /* 0x0000000c0f0c7248 */ /* 0x000fd60007fe0100 */
[C---:B------:R-:W-:Y:S01]  /*04b0*/  @P1 IADD3 R14, PT, PT, R13.reuse, 0x7, RZ ;  /* 0x000000070d0e1810 */ /* 0x040fe20007ffe0ff */
[----:B------:R-:W-:-:S05]  /*04c0*/  VIADD R13, R13, 0x8 ;  /* 0x000000080d0d7836 */ /* 0x000fca0000000000 */
[----:B------:R-:W-:-:S13]  /*04d0*/  ISETP.NE.AND P1, PT, R13, R5, PT ;  /* 0x000000050d00720c */ /* 0x000fda0003f25270 */
[----:B------:R-:W-:Y:S05]  /*04e0*/  @P1 BRA `(.L_x_66) ;  /* 0xfffffffc00501947 */ /* 0x000fea000383ffff */
.L_x_65:
[----:B------:R-:W-:Y:S05]  /*04f0*/  BSYNC.RECONVERGENT B1 ;  /* 0x0000000000017941 */ /* 0x000fea0003800200 */
.L_x_64:
[----:B------:R-:W-:Y:S01]  /*0500*/  IMAD.MOV.U32 R8, RZ, RZ, R14 ;  /* 0x000000ffff087224 */ /* 0x000fe200078e000e */
[----:B------:R-:W-:Y:S06]  /*0510*/  @!P0 BRA `(.L_x_63) ;  /* 0x0000000000c88947 */ /* 0x000fec0003800000 */
[----:B------:R-:W-:Y:S01]  /*0520*/  ISETP.GE.U32.AND P0, PT, R17, 0x4, PT ;  /* 0x000000041100780c */ /* 0x000fe20003f06070 */
[----:B------:R-:W-:Y:S01]  /*0530*/  BSSY.RECONVERGENT B1, `(.L_x_67) ;  /* 0x0000019000017945 */ /* 0x000fe20003800200 */
[----:B------:R-:W-:Y:S01]  /*0540*/  LOP3.LUT R19, R7, 0x3, RZ, 0xc0, !PT ;  /* 0x0000000307137812 */ /* 0x000fe200078ec0ff */
[----:B------:R-:W-:-:S03]  /*0550*/  IMAD.MOV.U32 R9, RZ, RZ, R12 ;  /* 0x000000ffff097224 */ /* 0x000fc600078e000c */
[----:B------:R-:W-:-:S07]  /*0560*/  ISETP.NE.AND P4, PT, R19, RZ, PT ;  /* 0x000000ff1300720c */ /* 0x000fce0003f85270 */
[----:B------:R-:W-:Y:S06]  /*0570*/  @!P0 BRA `(.L_x_68) ;  /* 0x0000000000508947 */ /* 0x000fec0003800000 */
[----:B------:R-:W0:Y:S01]  /*0580*/  LDC.64 R10, c[0x0][0x3a8] ;  /* 0x0000ea00ff0a7b82 */ /* 0x000e220000000a00 */
[----:B------:R-:W-:-:S04]  /*0590*/  IMAD.IADD R13, R6, 0x1, R5 ;  /* 0x00000001060d7824 */ /* 0x000fc800078e0205 */
[----:B0-----:R-:W-:-:S05]  /*05a0*/  IMAD.WIDE R10, R13, 0xc, R10 ;  /* 0x0000000c0d0a7825 */ /* 0x001fca00078e020a */
[----:B------:R-:W2:Y:S04]  /*05b0*/  LDG.E R12, desc[UR4][R10.64+0x4] ;  /* 0x000004040a0c7981 */ /* 0x000ea8000c1e1900 */
[----:B------:R-:W3:Y:S04]  /*05c0*/  LDG.E R14, desc[UR4][R10.64+0x10] ;  /* 0x000010040a0e7981 */ /* 0x000ee8000c1e1900 */
[----:B------:R-:W4:Y:S04]  /*05d0*/  LDG.E R16, desc[UR4][R10.64+0x1c] ;  /* 0x00001c040a107981 */ /* 0x000f28000c1e1900 */
[----:B------:R-:W5:Y:S01]  /*05e0*/  LDG.E R18, desc[UR4][R10.64+0x28] ;  /* 0x000028040a127981 */ /* 0x000f62000c1e1900 */
[----:B--2---:R-:W-:-:S02]  /*05f0*/  VIMNMX R13, PT, PT, R12, R9, !PT ;  /* 0x000000090c0d7248 */ /* 0x004fc40007fe0100 */
[----:B------:R-:W-:Y:S02]  /*0600*/  ISETP.GT.AND P0, PT, R12, R9, PT ;  /* 0x000000090c00720c */ /* 0x000fe40003f04270 */
[----:B---3--:R-:W-:Y:S02]  /*0610*/  VIMNMX R15, PT, PT, R13, R14, !PT ;  /* 0x0000000e0d0f7248 */ /* 0x008fe40007fe0100 */
[----:B------:R-:W-:Y:S02]  /*0620*/  ISETP.GT.AND P1, PT, R14, R13, PT ;  /* 0x0000000d0e00720c */ /* 0x000fe40003f24270 */
[----:B----4-:R-:W-:Y:S02]  /*0630*/  ISETP.GT.AND P2, PT, R16, R15, PT ;  /* 0x0000000f1000720c */ /* 0x010fe40003f44270 */
[----:B------:R-:W-:Y:S02]  /*0640*/  VIMNMX R15, PT, PT, R15, R16, !PT ;  /* 0x000000100f0f7248 */ /* 0x000fe40007fe0100 */
[----:B------:R-:W-:-:S02]  /*0650*/  SEL R8, R5, R8, P0 ;  /* 0x0000000805087207 */ /* 0x000fc40000000000 */
[----:B-----5:R-:W-:Y:S02]  /*0660*/  ISETP.GT.AND P3, PT, R18, R15, PT ;  /* 0x0000000f1200720c */ /* 0x020fe40003f64270 */
[----:B------:R-:W-:-:S03]  /*0670*/  VIMNMX R9, PT, PT, R15, R18, !PT ;  /* 0x000000120f097248 */ /* 0x000fc60007fe0100 */
[C---:B------:R-:W-:Y:S02]  /*0680*/  @P1 VIADD R8, R5.reuse, 0x1 ;  /* 0x0000000105081836 */ /* 0x040fe40000000000 */
[----:B------:R-:W-:-:S06]  /*0690*/  @P2 VIADD R8, R5, 0x2 ;  /* 0x0000000205082836 */ /* 0x000fcc0000000000 */
[C---:B------:R-:W-:Y:S02]  /*06a0*/  @P3 VIADD R8, R5.reuse, 0x3 ;  /* 0x0000000305083836 */ /* 0x040fe40000000000 */
[----:B------:R-:W-:-:S07]  /*06b0*/  VIADD R5, R5, 0x4 ;  /* 0x0000000405057836 */ /* 0x000fce0000000000 */
.L_x_68:
[----:B------:R-:W-:Y:S05]  /*06c0*/  BSYNC.RECONVERGENT B1 ;  /* 0x0000000000017941 */ /* 0x000fea0003800200 */
.L_x_67:
[----:B------:R-:W-:Y:S05]  /*06d0*/  @!P4 BRA `(.L_x_63) ;  /* 0x000000000058c947 */ /* 0x000fea0003800000 */
[----:B------:R-:W-:-:S13]  /*06e0*/  ISETP.NE.AND P1, PT, R19, 0x1, PT ;  /* 0x000000011300780c */ /* 0x000fda0003f25270 */
[----:B------:R-:W0:Y:S01]  /*06f0*/  @P1 LDC.64 R10, c[0x0][0x3a8] ;  /* 0x0000ea00ff0a1b82 */ /* 0x000e220000000a00 */
[----:B------:R-:W-:-:S05]  /*0700*/  @P1 IADD3 R13, PT, PT, R6, R5, RZ ;  /* 0x00000005060d1210 */ /* 0x000fca0007ffe0ff */
[----:B0-----:R-:W-:-:S05]  /*0710*/  @P1 IMAD.WIDE R10, R13, 0xc, R10 ;  /* 0x0000000c0d0a1825 */ /* 0x001fca00078e020a */
[----:B------:R-:W2:Y:S04]  /*0720*/  @P1 LDG.E R14, desc[UR4][R10.64+0x4] ;  /* 0x000004040a0e1981 */ /* 0x000ea8000c1e1900 */
[----:B------:R-:W3:Y:S01]  /*0730*/  @P1 LDG.E R16, desc[UR4][R10.64+0x10] ;  /* 0x000010040a101981 */ /* 0x000ee2000c1e1900 */
[----:B------:R-:W-:-:S04]  /*0740*/  LOP3.LUT R7, R7, 0x1, RZ, 0xc0, !PT ;  /* 0x0000000107077812 */ /* 0x000fc800078ec0ff */
[----:B------:R-:W-:-:S13]  /*0750*/  ISETP.NE.U32.AND P2, PT, R7, 0x1, PT ;  /* 0x000000010700780c */ /* 0x000fda0003f45070 */
[----:B------:R-:W0:Y:S01]  /*0760*/  @!P2 LDC.64 R12, c[0x0][0x3a8] ;  /* 0x0000ea00ff0cab82 */ /* 0x000e220000000a00 */
[CC--:B--2---:R-:W-:Y:S02]  /*0770*/  @P1 VIMNMX R15, PT, PT, R14.reuse, R9.reuse, !PT ;  /* 0x000000090e0f1248 */ /* 0x0c4fe40007fe0100 */
[----:B------:R-:W-:Y:S02]  /*0780*/  @P1 ISETP.GT.AND P0, PT, R14, R9, PT ;  /* 0x000000090e00120c */ /* 0x000fe40003f04270 */
[----:B---3--:R-:W-:Y:S02]  /*0790*/  ISETP.GT.AND P3, PT, R16, R15, P1 ;  /* 0x0000000f1000720c */ /* 0x008fe40000f64270 */
[----:B------:R-:W-:-:S11]  /*07a0*/  @P1 SEL R14, R5, R8, P0 ;  /* 0x00000008050e1207 */ /* 0x000fd60000000000 */
[C---:B------:R-:W-:Y:S02]  /*07b0*/  @P3 VIADD R14, R5.reuse, 0x1 ;  /* 0x00000001050e3836 */ /* 0x040fe40000000000 */
[----:B------:R-:W-:-:S04]  /*07c0*/  @P1 VIADD R5, R5, 0x2 ;  /* 0x0000000205051836 */ /* 0x000fc80000000000 */
[----:B------:R-:W-:-:S04]  /*07d0*/  @!P2 IMAD.IADD R7, R6, 0x1, R5 ;  /* 0x000000010607a824 */ /* 0x000fc800078e0205 */
[----:B0-----:R-:W-:-:S06]  /*07e0*/  @!P2 IMAD.WIDE R6, R7, 0xc, R12 ;  /* 0x0000000c0706a825 */ /* 0x001fcc00078e020c */
[----:B------:R-:W2:Y:S01]  /*07f0*/  @!P2 LDG.E R6, desc[UR4][R6.64+0x4] ;  /* 0x000004040606a981 */ /* 0x000ea2000c1e1900 */
[----:B------:R-:W-:Y:S01]  /*0800*/  @P1 VIMNMX R9, PT, PT, R15, R16, !PT ;  /* 0x000000100f091248 */ /* 0x000fe20007fe0100 */
[----:B------:R-:W-:-:S03]  /*0810*/  @P1 IMAD.MOV.U32 R8, RZ, RZ, R14 ;  /* 0x000000ffff081224 */ /* 0x000fc600078e000e */
[----:B--2---:R-:W-:-:S04]  /*0820*/  @!P2 ISETP.GT.AND P0, PT, R6, R9, PT ;  /* 0x000000090600a20c */ /* 0x004fc80003f04270 */
[----:B------:R-:W-:-:S09]  /*0830*/  @!P2 SEL R8, R5, R8, P0 ;  /* 0x000000080508a207 */ /* 0x000fd20000000000 */
.L_x_63:
[----:B------:R-:W-:Y:S05]  /*0840*/  BSYNC.RECONVERGENT B0 ;  /* 0x0000000000007941 */ /* 0x000fea0003800200 */
.L_x_62:
[----:B------:R-:W0:Y:S08]  /*0850*/  LDC R13, c[0x0][0x3bc] ;  /* 0x0000ef00ff0d7b82 */ /* 0x000e300000000800 */
[----:B------:R-:W1:Y:S01]  /*0860*/  LDC.64 R6, c[0x0][0x3a8] ;  /* 0x0000ea00ff067b82 */ /* 0x000e620000000a00 */
[----:B0-----:R-:W-:-:S04]  /*0870*/  IMAD R5, R4, R13, R8 ;  /* 0x0000000d04057224 */ /* 0x001fc800078e0208 */
[----:B-1----:R-:W-:-:S03]  /*0880*/  IMAD.WIDE R6, R5, 0xc, R6 ;  /* 0x0000000c05067825 */ /* 0x002fc600078e0206 */
[----:B------:R-:W0:Y:S03]  /*0890*/  LDC.64 R4, c[0x0][0x3b0] ;  /* 0x0000ec00ff047b82 */ /* 0x000e260000000a00 */
[----:B------:R-:W2:Y:S01]  /*08a0*/  LDG.E R7, desc[UR4][R6.64] ;  /* 0x0000000406077981 */ /* 0x000ea2000c1e1900 */
[----:B------:R-:W-:Y:S02]  /*08b0*/  IMAD.MOV.U32 R11, RZ, RZ, 0x1 ;  /* 0x00000001ff0b7424 */ /* 0x000fe400078e00ff */
[----:B0-----:R-:W-:-:S05]  /*08c0*/  IMAD.WIDE R4, R0, 0xc, R4 ;  /* 0x0000000c00047825 */ /* 0x001fca00078e0204 */
[----:B------:R0:W-:Y:S04]  /*08d0*/  STG.E desc[UR4][R4.64+0x4], R11 ;  /* 0x0000040b04007986 */ /* 0x0001e8000c101904 */
[----:B------:R0:W-:Y:S04]  /*08e0*/  STG.E desc[UR4][R4.64+0x8], R13 ;  /* 0x0000080d04007986 */ /* 0x0001e8000c101904 */
[----:B--2---:R0:W-:Y:S04]  /*08f0*/  STG.E desc[UR4][R4.64], R7 ;  /* 0x0000000704007986 */ /* 0x0041e8000c101904 */
[----:B------:R-:W2:Y:S01]  /*0900*/  LDG.E R9, desc[UR4][R2.64] ;  /* 0x0000000402097981 */ /* 0x000ea2000c1e1900 */
[----:B------:R-:W-:-:S05]  /*0910*/  VIADD R0, R0, 0x500 ;  /* 0x0000050000007836 */ /* 0x000fca0000000000 */
[----:B--2---:R-:W-:-:S13]  /*0920*/  ISETP.GE.AND P0, PT, R0, R9, PT ;  /* 0x000000090000720c */ /* 0x004fda0003f06270 */
[----:B0-----:R-:W-:Y:S05]  /*0930*/  @!P0 BRA `(.L_x_69) ;  /* 0xfffffff400e08947 */ /* 0x001fea000383ffff */
[----:B------:R-:W-:Y:S05]  /*0940*/  EXIT ;  /* 0x000000000000794d */ /* 0x000fea0003800000 */
.L_x_70:
        /* <DEDUP_REMOVED lines=11> */
.L_x_77:


//--------------------- .nv.global.init           --------------------------
	.section	.nv.global.init,"aw",@progbits
	.align	4
.nv.global.init:
	.type		mrg32k3aM1SubSeq,@object
	.size		mrg32k3aM1SubSeq,(mrg32k3aM2SubSeq - mrg32k3aM1SubSeq)
mrg32k3aM1SubSeq:
        /*0000*/ 	.byte	0x0b, 0xcc, 0xee, 0x04, 0x73, 0x29, 0x8b, 0x6f, 0xf6, 0x53, 0x03, 0xf6, 0x23, 0xf6, 0xea, 0xda
        /* <DEDUP_REMOVED lines=125> */
	.type		mrg32k3aM2SubSeq,@object
	.size		mrg32k3aM2SubSeq,(mrg32k3aM1 - mrg32k3aM2SubSeq)
mrg32k3aM2SubSeq:
        /* <DEDUP_REMOVED lines=126> */
	.type		mrg32k3aM1,@object
	.size		mrg32k3aM1,(mrg32k3aM1Seq - mrg32k3aM1)
mrg32k3aM1:
        /* <DEDUP_REMOVED lines=144> */
	.type		mrg32k3aM1Seq,@object
	.size		mrg32k3aM1Seq,(mrg32k3aM2 - mrg32k3aM1Seq)
mrg32k3aM1Seq:
        /* <DEDUP_REMOVED lines=144> */
	.type		mrg32k3aM2,@object
	.size		mrg32k3aM2,(mrg32k3aM2Seq - mrg32k3aM2)
mrg32k3aM2:
        /* <DEDUP_REMOVED lines=144> */
	.type		mrg32k3aM2Seq,@object
	.size		mrg32k3aM2Seq,(precalc_xorwow_matrix - mrg32k3aM2Seq)
mrg32k3aM2Seq:
        /* <DEDUP_REMOVED lines=144> */
	.type		precalc_xorwow_matrix,@object
	.size		precalc_xorwow_matrix,(precalc_xorwow_offset_matrix - precalc_xorwow_matrix)
precalc_xorwow_matrix:
        /* <DEDUP_REMOVED lines=6400> */
	.type		precalc_xorwow_offset_matrix,@object
	.size		precalc_xorwow_offset_matrix,(.L_1 - precalc_xorwow_offset_matrix)
precalc_xorwow_offset_matrix:
        /* <DEDUP_REMOVED lines=6400> */
.L_1:


//--------------------- .nv.shared.reserved.0     --------------------------
	.section	.nv.shared.reserved.0,"aw",@nobits
	.weak		__nv_reservedSMEM_offset_0_alias
	.size		__nv_reservedSMEM_offset_0_alias, 0, 64
	.other		__nv_reservedSMEM_offset_0_alias,@"STO_CUDA_RESERVED_SHARED STV_DEFAULT"
__nv_reservedSMEM_offset_0_alias:
	.zero		0
	.zero		64


//--------------------- .nv.shared._Z13SLPAListener1PiS_S_P7triplesS_i --------------------------
	.section	.nv.shared._Z13SLPAListener1PiS_S_P7triplesS_i,"aw",@nobits
	.sectionflags	@""
	.align	4
.nv.shared._Z13SLPAListener1PiS_S_P7triplesS_i:
	.zero		2048


//--------------------- .nv.constant0._Z15SLPAPostProcessP7triplesiif --------------------------
	.section	.nv.constant0._Z15SLPAPostProcessP7triplesiif,"a",@progbits
	.sectionflags	@""
	.align	4
.nv.constant0._Z15SLPAPostProcessP7triplesiif:
	.zero		916


//--------------------- .nv.constant0._Z13SLPAListener3PiS_S_S_P7triplesS1_ii --------------------------
	.section	.nv.constant0._Z13SLPAListener3PiS_S_S_P7triplesS1_ii,"a",@progbits
	.sectionflags	@""
	.align	4
.nv.constant0._Z13SLPAListener3PiS_S_S_P7triplesS1_ii:
	.zero		952


//--------------------- .nv.constant0._Z15SLPAListener2_2PiP7triplesiS_S_P17curandStateXORWOWm --------------------------
	.section	.nv.constant0._Z15SLPAListener2_2PiP7triplesiS_S_P17curandStateXORWOWm,"a",@progbits
	.sectionflags	@""
	.align	4
.nv.constant0._Z15SLPAListener2_2PiP7triplesiS_S_P17curandStateXORWOWm:
	.zero		952


//--------------------- .nv.constant0._Z15SLPAListener2_1PiP7triplesiS_S_ --------------------------
	.section	.nv.constant0._Z15SLPAListener2_1PiP7triplesiS_S_,"a",@progbits
	.sectionflags	@""
	.align	4
.nv.constant0._Z15SLPAListener2_1PiP7triplesiS_S_:
	.zero		936


//--------------------- .nv.constant0._Z13SLPAListener2PiS_S_P7triplesiS_ --------------------------
	.section	.nv.constant0._Z13SLPAListener2PiS_S_P7triplesiS_,"a",@progbits
	.sectionflags	@""
	.align	4
.nv.constant0._Z13SLPAListener2PiS_S_P7triplesiS_:
	.zero		944


//--------------------- .nv.constant0._Z13SLPAListener1PiS_S_P7triplesS_i --------------------------
	.section	.nv.constant0._Z13SLPAListener1PiS_S_P7triplesS_i,"a",@progbits
	.sectionflags	@""
	.align	4
.nv.constant0._Z13SLPAListener1PiS_S_P7triplesS_i:
	.zero		940


//--------------------- .nv.constant0._Z11SLPASpeakerPiS_S_S_S_P7triplesS1_iiP17curandStateXORWOWm --------------------------
	.section	.nv.constant0._Z11SLPASpeakerPiS_S_S_S_P7triplesS1_iiP17curandStateXORWOWm,"a",@progbits
	.sectionflags	@""
	.align	4
.nv.constant0._Z11SLPASpeakerPiS_S_S_S_P7triplesS1_iiP17curandStateXORWOWm:
	.zero		976


//--------------------- SYMBOLS --------------------------

	.type		.nv.reservedSmem.offset0,@object
	.size		.nv.reservedSmem.offset0,0x4
	.type		.nv.reservedSmem.cap,@object
	.size		.nv.reservedSmem.cap,0x4
